	.headerflags	@"EF_CUDA_TEXMODE_UNIFIED EF_CUDA_64BIT_ADDRESS EF_CUDA_SM86 EF_CUDA_VIRTUAL_SM(EF_CUDA_SM86)"
	.elftype	@"ET_EXEC"


//--------------------- .nv.info                  --------------------------
	.section	.nv.info,"",@"SHT_CUDA_INFO"
	.align	4


	//----- nvinfo : EIATTR_REGCOUNT
	.align		4
        /*0000*/ 	.byte	0x04, 0x2f
        /*0002*/ 	.short	(.L_1 - .L_0)
	.align		4
.L_0:
        /*0004*/ 	.word	index@(triton_mm)
        /*0008*/ 	.word	0x0000004a


	//----- nvinfo : EIATTR_MAX_STACK_SIZE
	.align		4
.L_1:
        /*000c*/ 	.byte	0x04, 0x23
        /*000e*/ 	.short	(.L_3 - .L_2)
	.align		4
.L_2:
        /*0010*/ 	.word	index@(triton_mm)
        /*0014*/ 	.word	0x00000000


	//----- nvinfo : EIATTR_MIN_STACK_SIZE
	.align		4
.L_3:
        /*0018*/ 	.byte	0x04, 0x12
        /*001a*/ 	.short	(.L_5 - .L_4)
	.align		4
.L_4:
        /*001c*/ 	.word	index@(triton_mm)
        /*0020*/ 	.word	0x00000000


	//----- nvinfo : EIATTR_FRAME_SIZE
	.align		4
.L_5:
        /*0024*/ 	.byte	0x04, 0x11
        /*0026*/ 	.short	(.L_7 - .L_6)
	.align		4
.L_6:
        /*0028*/ 	.word	index@(triton_mm)
        /*002c*/ 	.word	0x00000000
.L_7:


//--------------------- .nv.info.triton_mm        --------------------------
	.section	.nv.info.triton_mm,"",@"SHT_CUDA_INFO"
	.align	4


	//----- nvinfo : EIATTR_CUDA_API_VERSION
	.align		4
        /*0000*/ 	.byte	0x04, 0x37
        /*0002*/ 	.short	(.L_9 - .L_8)
.L_8:
        /*0004*/ 	.word	0x0000007b


	//----- nvinfo : EIATTR_SW2861232_WAR
	.align		4
.L_9:
        /*0008*/ 	.byte	0x01, 0x35
	.zero		2


	//----- nvinfo : EIATTR_PARAM_CBANK
	.align		4
        /*000c*/ 	.byte	0x04, 0x0a
        /*000e*/ 	.short	(.L_11 - .L_10)
	.align		4
.L_10:
        /*0010*/ 	.word	index@(.nv.constant0.triton_mm)
        /*0014*/ 	.short	0x0160
        /*0016*/ 	.short	0x001c


	//----- nvinfo : EIATTR_CBANK_PARAM_SIZE
	.align		4
.L_11:
        /*0018*/ 	.byte	0x03, 0x19
        /*001a*/ 	.short	0x001c


	//----- nvinfo : EIATTR_KPARAM_INFO
	.align		4
        /*001c*/ 	.byte	0x04, 0x17
        /*001e*/ 	.short	(.L_13 - .L_12)
.L_12:
        /*0020*/ 	.word	0x00000000
        /*0024*/ 	.short	0x0003
        /*0026*/ 	.short	0x0018
        /*0028*/ 	.byte	0x00, 0xf0, 0x11, 0x00


	//----- nvinfo : EIATTR_KPARAM_INFO
	.align		4
.L_13:
        /*002c*/ 	.byte	0x04, 0x17
        /*002e*/ 	.short	(.L_15 - .L_14)
.L_14:
        /*0030*/ 	.word	0x00000000
        /*0034*/ 	.short	0x0002
        /*0036*/ 	.short	0x0010
        /*0038*/ 	.byte	0x00, 0xf0, 0x21, 0x00


	//----- nvinfo : EIATTR_KPARAM_INFO
	.align		4
.L_15:
        /*003c*/ 	.byte	0x04, 0x17
        /*003e*/ 	.short	(.L_17 - .L_16)
.L_16:
        /*0040*/ 	.word	0x00000000
        /*0044*/ 	.short	0x0001
        /*0046*/ 	.short	0x0008
        /*0048*/ 	.byte	0x00, 0xf0, 0x21, 0x00


	//----- nvinfo : EIATTR_KPARAM_INFO
	.align		4
.L_17:
        /*004c*/ 	.byte	0x04, 0x17
        /*004e*/ 	.short	(.L_19 - .L_18)
.L_18:
        /*0050*/ 	.word	0x00000000
        /*0054*/ 	.short	0x0000
        /*0056*/ 	.short	0x0000
        /*0058*/ 	.byte	0x00, 0xf0, 0x21, 0x00


	//----- nvinfo : EIATTR_MAXREG_COUNT
	.align		4
.L_19:
        /*005c*/ 	.byte	0x03, 0x1b
        /*005e*/ 	.short	0x00ff


	//----- nvinfo : EIATTR_EXIT_INSTR_OFFSETS
	.align		4
        /*0060*/ 	.byte	0x04, 0x1c
        /*0062*/ 	.short	(.L_21 - .L_20)


	//   ....[0]....
.L_20:
        /*0064*/ 	.word	0x00000030


	//   ....[1]....
        /*0068*/ 	.word	0x00002180


	//   ....[2]....
        /*006c*/ 	.word	0x000021d0


	//----- nvinfo : EIATTR_MAX_THREADS
	.align		4
.L_21:
        /*0070*/ 	.byte	0x04, 0x05
        /*0072*/ 	.short	(.L_23 - .L_22)
.L_22:
        /*0074*/ 	.word	0x00000100
        /*0078*/ 	.word	0x00000001
        /*007c*/ 	.word	0x00000001
.L_23:


//--------------------- .nv.rel.action            --------------------------
	.section	.nv.rel.action,"",@"SHT_CUDA_RELOCINFO"
	.align	8
	.sectionentsize	8
        /*0000*/ 	.byte	0x73, 0x00, 0x00, 0x00, 0x00, 0x00, 0x00, 0x00, 0x00, 0x00, 0x00, 0x11, 0x25, 0x00, 0x05, 0x36


//--------------------- .nv.constant0.triton_mm   --------------------------
	.section	.nv.constant0.triton_mm,"a",@progbits
	.align	4
.nv.constant0.triton_mm:
	.zero		380


//--------------------- .text.triton_mm           --------------------------
	.section	.text.triton_mm,"ax",@progbits
	.sectionflags	@"SHF_BARRIERS=1"
	.sectioninfo	@"SHI_REGISTERS=74"
	.align	128
        .global         triton_mm
        .type           triton_mm,@function
        .size           triton_mm,(.L_x_3 - triton_mm)
        .other          triton_mm,@"STO_CUDA_ENTRY STV_DEFAULT"
triton_mm:
.text.triton_mm:
[----:B------:R-:W-:-:S02]  /*0000*/  MOV R1, c[0x0][0x28] ;  /* 0x00000a0000017a02 */ /* 0x000fc40000000f00 */
[----:B------:R-:W-:-:S04]  /*0010*/  MOV R0, c[0x0][0x178] ;  /* 0x00005e0000007a02 */ /* 0x000fc80000000f00 */
[----:B------:R-:W-:-:S13]  /*0020*/  LOP3.LUT P0, RZ, R0, 0x7fffff, RZ, 0xc0, !PT ;  /* 0x007fffff00ff7812 */ /* 0x000fda000780c0ff */
[----:B------:R-:W-:Y:S05]  /*0030*/  @!P0 EXIT ;  /* 0x000000000000894d */ /* 0x000fea0003800000 */
[----:B------:R-:W1:Y:S01]  /*0040*/  S2R R9, SR_CTAID.X ;  /* 0x0000000000097919 */ /* 0x000e620000002500 */
[----:B------:R-:W-:Y:S01]  /*0050*/  IADD3 R0, R0, 0x3f, RZ ;  /* 0x0000003f00007810 */ /* 0x000fe20007ffe0ff */
[----:B------:R-:W-:Y:S01]  /*0060*/  ULDC.64 UR8, c[0x0][0x118] ;  /* 0x0000460000087ab9 */ /* 0x000fe20000000a00 */
[----:B------:R-:W-:Y:S01]  /*0070*/  IABS R12, c[0x0][0x178] ;  /* 0x00005e00000c7a13 */ /* 0x000fe20000000000 */
[----:B------:R-:W2:Y:S01]  /*0080*/  S2R R60, SR_TID.X ;  /* 0x00000000003c7919 */ /* 0x000ea20000002100 */
[----:B------:R-:W-:Y:S01]  /*0090*/  SHF.R.S32.HI R3, RZ, 0x1f, R0 ;  /* 0x0000001fff037819 */ /* 0x000fe20000011400 */
[----:B------:R-:W-:Y:S01]  /*00a0*/  CS2R R40, SRZ ;  /* 0x0000000000287805 */ /* 0x000fe2000001ff00 */
[----:B------:R-:W-:Y:S01]  /*00b0*/  MOV R52, 0x3 ;  /* 0x0000000300347802 */ /* 0x000fe20000000f00 */
[----:B------:R-:W-:Y:S01]  /*00c0*/  CS2R R26, SRZ ;  /* 0x00000000001a7805 */ /* 0x000fe2000001ff00 */
[----:B------:R-:W-:Y:S01]  /*00d0*/  LEA.HI R3, R3, R0, RZ, 0x6 ;  /* 0x0000000003037211 */ /* 0x000fe200078f30ff */
[----:B------:R-:W-:Y:S01]  /*00e0*/  CS2R R42, SRZ ;  /* 0x00000000002a7805 */ /* 0x000fe2000001ff00 */
[----:B------:R-:W-:Y:S01]  /*00f0*/  MOV R51, 0xffffffe0 ;  /* 0xffffffe000337802 */ /* 0x000fe20000000f00 */
[----:B------:R-:W-:Y:S01]  /*0100*/  CS2R R30, SRZ ;  /* 0x00000000001e7805 */ /* 0x000fe2000001ff00 */
[----:B------:R-:W-:-:S02]  /*0110*/  UMOV UR6, 0x8000 ;  /* 0x0000800000067882 */ /* 0x000fc40000000000 */
[----:B------:R-:W-:Y:S02]  /*0120*/  UMOV UR4, URZ ;  /* 0x0000003f00047c82 */ /* 0x000fe40008000000 */
[----:B------:R-:W-:Y:S01]  /*0130*/  UMOV UR5, URZ ;  /* 0x0000003f00057c82 */ /* 0x000fe20008000000 */
[----:B-1----:R-:W-:Y:S02]  /*0140*/  SHF.R.S32.HI R2, RZ, 0x1f, R9 ;  /* 0x0000001fff027819 */ /* 0x002fe40000011409 */
[----:B------:R-:W-:Y:S02]  /*0150*/  ISETP.GE.AND P1, PT, R9, RZ, PT ;  /* 0x000000ff0900720c */ /* 0x000fe40003f26270 */
[----:B------:R-:W-:Y:S02]  /*0160*/  LEA.HI R4, R2, R9, RZ, 0x7 ;  /* 0x0000000902047211 */ /* 0x000fe400078f38ff */
[----:B--2---:R-:W-:Y:S02]  /*0170*/  SHF.R.U32.HI R61, RZ, 0x3, R60 ;  /* 0x00000003ff3d7819 */ /* 0x004fe4000001163c */
[----:B------:R-:W-:-:S02]  /*0180*/  SHF.R.S32.HI R2, RZ, 0x7, R4 ;  /* 0x00000007ff027819 */ /* 0x000fc40000011404 */
[----:B------:R-:W-:Y:S02]  /*0190*/  LOP3.LUT R4, R4, 0xffffff80, RZ, 0xc0, !PT ;  /* 0xffffff8004047812 */ /* 0x000fe400078ec0ff */
[----:B------:R-:W-:Y:S02]  /*01a0*/  SHF.L.U32 R0, R2, 0x3, RZ ;  /* 0x0000000302007819 */ /* 0x000fe400000006ff */
[----:B------:R-:W-:Y:S02]  /*01b0*/  SGXT.U32 R61, R61, 0x5 ;  /* 0x000000053d3d781a */ /* 0x000fe40000000000 */
[----:B------:R-:W-:Y:S02]  /*01c0*/  LEA.HI.SX32 R3, R3, -R0, 0x1a ;  /* 0x8000000003037211 */ /* 0x000fe400078fd2ff */
[----:B------:R-:W-:Y:S02]  /*01d0*/  SHF.L.U32 R58, R60, 0x2, RZ ;  /* 0x000000023c3a7819 */ /* 0x000fe400000006ff */
[----:B------:R-:W-:-:S02]  /*01e0*/  IMNMX R6, R3, 0x8, PT ;  /* 0x0000000803067817 */ /* 0x000fc40003800200 */
[----:B------:R-:W-:Y:S02]  /*01f0*/  LOP3.LUT R56, R58, 0x1c, RZ, 0xc0, !PT ;  /* 0x0000001c3a387812 */ /* 0x000fe400078ec0ff */
[----:B------:R-:W-:Y:S02]  /*0200*/  IABS R11, R6 ;  /* 0x00000006000b7213 */ /* 0x000fe40000000000 */
[----:B------:R-:W-:Y:S02]  /*0210*/  LEA R59, R61, R56, 0x5 ;  /* 0x000000383d3b7211 */ /* 0x000fe400078e28ff */
[----:B------:R-:W1:Y:S01]  /*0220*/  I2F.RP R5, R11 ;  /* 0x0000000b00057306 */ /* 0x000e620000209400 */
[----:B------:R-:W-:Y:S02]  /*0230*/  SHF.L.U32 R55, R60, 0x1, RZ ;  /* 0x000000013c377819 */ /* 0x000fe400000006ff */
[----:B------:R-:W-:Y:S02]  /*0240*/  SHF.L.U32 R59, R59, 0x2, RZ ;  /* 0x000000023b3b7819 */ /* 0x000fe400000006ff */
[----:B------:R-:W-:-:S02]  /*0250*/  IADD3 R54, -R56, 0x6d0, RZ ;  /* 0x000006d038367810 */ /* 0x000fc40007ffe1ff */
[----:B------:R-:W-:Y:S02]  /*0260*/  SHF.R.U32.HI R60, RZ, 0x3, R60 ;  /* 0x00000003ff3c7819 */ /* 0x000fe4000001163c */
[----:B------:R-:W-:Y:S02]  /*0270*/  LOP3.LUT R55, R55, 0x1e, RZ, 0xc0, !PT ;  /* 0x0000001e37377812 */ /* 0x000fe400078ec0ff */
[----:B------:R-:W-:Y:S02]  /*0280*/  LOP3.LUT R53, R58, 0x7c0, RZ, 0xc0, !PT ;  /* 0x000007c03a357812 */ /* 0x000fe400078ec0ff */
[----:B------:R-:W-:Y:S01]  /*0290*/  IMNMX.U32 R54, R54, 0x6d0, PT ;  /* 0x000006d036367817 */ /* 0x000fe20003800000 */
[----:B-1----:R-:W1:Y:S02]  /*02a0*/  MUFU.RCP R5, R5 ;  /* 0x0000000500057308 */ /* 0x002e640000001000 */
[----:B-1----:R-:W-:Y:S02]  /*02b0*/  IADD3 R2, R5, 0xffffffe, RZ ;  /* 0x0ffffffe05027810 */ /* 0x002fe40007ffe0ff */
[----:B------:R-:W-:-:S04]  /*02c0*/  IABS R5, R9 ;  /* 0x0000000900057213 */ /* 0x000fc80000000000 */
[----:B------:R1:W2:Y:S01]  /*02d0*/  F2I.FTZ.U32.TRUNC.NTZ R3, R2 ;  /* 0x0000000200037305 */ /* 0x0002a2000021f000 */
[----:B------:R-:W-:-:S04]  /*02e0*/  IADD3 R9, -R4, R9, RZ ;  /* 0x0000000904097210 */ /* 0x000fc80007ffe1ff */
[----:B------:R-:W-:Y:S02]  /*02f0*/  IABS R10, R9 ;  /* 0x00000009000a7213 */ /* 0x000fe40000000000 */
[----:B-1----:R-:W-:Y:S02]  /*0300*/  MOV R2, RZ ;  /* 0x000000ff00027202 */ /* 0x002fe40000000f00 */
[----:B--2---:R-:W-:-:S05]  /*0310*/  IADD3 R8, RZ, -R3, RZ ;  /* 0x80000003ff087210 */ /* 0x004fca0007ffe0ff */
[----:B------:R-:W-:Y:S01]  /*0320*/  IMAD R7, R8, R11, RZ ;  /* 0x0000000b08077224 */ /* 0x000fe200078e02ff */
[----:B------:R-:W-:-:S03]  /*0330*/  IABS R8, R6 ;  /* 0x0000000600087213 */ /* 0x000fc60000000000 */
[----:B------:R-:W-:Y:S01]  /*0340*/  IMAD.HI.U32 R3, R3, R7, R2 ;  /* 0x0000000703037227 */ /* 0x000fe200078e0002 */
[----:B------:R-:W-:Y:S01]  /*0350*/  IADD3 R13, RZ, -R8, RZ ;  /* 0x80000008ff0d7210 */ /* 0x000fe20007ffe0ff */
[----:B------:R-:W1:Y:S04]  /*0360*/  I2F.RP R7, R12 ;  /* 0x0000000c00077306 */ /* 0x000e680000209400 */
[----:B------:R-:W-:-:S04]  /*0370*/  IMAD.HI.U32 R2, R3, R5, RZ ;  /* 0x0000000503027227 */ /* 0x000fc800078e00ff */
[----:B------:R-:W-:Y:S02]  /*0380*/  IMAD R2, R2, R13, R5 ;  /* 0x0000000d02027224 */ /* 0x000fe400078e0205 */
[----:B------:R-:W-:-:S03]  /*0390*/  IMAD.HI.U32 R8, R3, R10, RZ ;  /* 0x0000000a03087227 */ /* 0x000fc600078e00ff */
[C---:B------:R-:W-:Y:S01]  /*03a0*/  ISETP.GT.U32.AND P0, PT, R11.reuse, R2, PT ;  /* 0x000000020b00720c */ /* 0x040fe20003f04070 */
[----:B------:R-:W-:Y:S01]  /*03b0*/  IMAD R10, R8, R13, R10 ;  /* 0x0000000d080a7224 */ /* 0x000fe200078e020a */
[----:B-1----:R-:W1:Y:S04]  /*03c0*/  MUFU.RCP R7, R7 ;  /* 0x0000000700077308 */ /* 0x002e680000001000 */
[----:B------:R-:W-:-:S07]  /*03d0*/  ISETP.GT.U32.AND P3, PT, R11, R10, PT ;  /* 0x0000000a0b00720c */ /* 0x000fce0003f64070 */
[----:B------:R-:W-:-:S04]  /*03e0*/  @!P0 IADD3 R2, R2, -R11, RZ ;  /* 0x8000000b02028210 */ /* 0x000fc80007ffe0ff */
[----:B------:R-:W-:Y:S02]  /*03f0*/  ISETP.GT.U32.AND P0, PT, R11, R2, PT ;  /* 0x000000020b00720c */ /* 0x000fe40003f04070 */
[----:B-1----:R-:W-:Y:S02]  /*0400*/  IADD3 R4, R7, 0xffffffe, RZ ;  /* 0x0ffffffe07047810 */ /* 0x002fe40007ffe0ff */
[----:B------:R-:W-:Y:S02]  /*0410*/  LOP3.LUT R7, RZ, R6, RZ, 0x33, !PT ;  /* 0x00000006ff077212 */ /* 0x000fe400078e33ff */
[----:B------:R-:W1:Y:S01]  /*0420*/  F2I.FTZ.U32.TRUNC.NTZ R5, R4 ;  /* 0x0000000400057305 */ /* 0x000e62000021f000 */
[-C--:B------:R-:W-:Y:S02]  /*0430*/  @!P3 IADD3 R10, R10, -R11.reuse, RZ ;  /* 0x8000000b0a0ab210 */ /* 0x080fe40007ffe0ff */
[----:B------:R-:W-:Y:S02]  /*0440*/  @!P3 IADD3 R8, R8, 0x1, RZ ;  /* 0x000000010808b810 */ /* 0x000fe40007ffe0ff */
[----:B------:R-:W-:-:S02]  /*0450*/  ISETP.GE.U32.AND P2, PT, R10, R11, PT ;  /* 0x0000000b0a00720c */ /* 0x000fc40003f46070 */
[----:B------:R-:W-:Y:S02]  /*0460*/  @!P0 IADD3 R2, R2, -R11, RZ ;  /* 0x8000000b02028210 */ /* 0x000fe40007ffe0ff */
[----:B------:R-:W-:Y:S02]  /*0470*/  ISETP.NE.AND P0, PT, R6, RZ, PT ;  /* 0x000000ff0600720c */ /* 0x000fe40003f05270 */
[----:B------:R-:W-:Y:S02]  /*0480*/  @!P1 IADD3 R2, -R2, RZ, RZ ;  /* 0x000000ff02029210 */ /* 0x000fe40007ffe1ff */
[----:B------:R-:W-:Y:S02]  /*0490*/  LOP3.LUT R6, R9, R6, RZ, 0x3c, !PT ;  /* 0x0000000609067212 */ /* 0x000fe400078e3cff */
[----:B------:R-:W-:Y:S02]  /*04a0*/  SEL R3, R7, R2, !P0 ;  /* 0x0000000207037207 */ /* 0x000fe40004000000 */
[----:B-1----:R-:W-:-:S02]  /*04b0*/  IADD3 R4, RZ, -R5, RZ ;  /* 0x80000005ff047210 */ /* 0x002fc40007ffe0ff */
[----:B------:R-:W-:Y:S02]  /*04c0*/  IADD3 R2, R0, R3, RZ ;  /* 0x0000000300027210 */ /* 0x000fe40007ffe0ff */
[----:B------:R-:W-:Y:S02]  /*04d0*/  MOV R3, R4 ;  /* 0x0000000400037202 */ /* 0x000fe40000000f00 */
[----:B------:R-:W-:Y:S02]  /*04e0*/  SHF.L.U32 R2, R2, 0x6, RZ ;  /* 0x0000000602027819 */ /* 0x000fe400000006ff */
[----:B------:R-:W-:Y:S01]  /*04f0*/  MOV R4, RZ ;  /* 0x000000ff00047202 */ /* 0x000fe20000000f00 */
[----:B------:R-:W-:Y:S01]  /*0500*/  IMAD R3, R3, R12, RZ ;  /* 0x0000000c03037224 */ /* 0x000fe200078e02ff */
[C---:B------:R-:W-:Y:S02]  /*0510*/  LOP3.LUT R0, R2.reuse, R61, RZ, 0xfc, !PT ;  /* 0x0000003d02007212 */ /* 0x040fe400078efcff */
[----:B------:R-:W-:Y:S01]  /*0520*/  LOP3.LUT R2, R2, 0x20, R61, 0xfe, !PT ;  /* 0x0000002002027812 */ /* 0x000fe200078efe3d */
[----:B------:R-:W-:Y:S01]  /*0530*/  IMAD.HI.U32 R4, R5, R3, R4 ;  /* 0x0000000305047227 */ /* 0x000fe200078e0004 */
[----:B------:R-:W-:-:S02]  /*0540*/  IABS R13, R0 ;  /* 0x00000000000d7213 */ /* 0x000fc40000000000 */
[----:B------:R-:W-:Y:S02]  /*0550*/  IABS R3, R2 ;  /* 0x0000000200037213 */ /* 0x000fe40000000000 */
[----:B------:R-:W-:Y:S02]  /*0560*/  MOV R5, R13 ;  /* 0x0000000d00057202 */ /* 0x000fe40000000f00 */
[----:B------:R-:W-:Y:S02]  /*0570*/  MOV R13, R3 ;  /* 0x00000003000d7202 */ /* 0x000fe40000000f00 */
[----:B------:R-:W-:Y:S01]  /*0580*/  ISETP.GE.AND P1, PT, R6, RZ, PT ;  /* 0x000000ff0600720c */ /* 0x000fe20003f26270 */
[----:B------:R-:W-:Y:S01]  /*0590*/  IMAD.HI.U32 R3, R4, R5, RZ ;  /* 0x0000000504037227 */ /* 0x000fe200078e00ff */
[----:B------:R-:W-:-:S03]  /*05a0*/  @P2 IADD3 R8, R8, 0x1, RZ ;  /* 0x0000000108082810 */ /* 0x000fc60007ffe0ff */
[----:B------:R-:W-:Y:S01]  /*05b0*/  IMAD.HI.U32 R4, R4, R13, RZ ;  /* 0x0000000d04047227 */ /* 0x000fe200078e00ff */
[----:B------:R-:W-:-:S04]  /*05c0*/  IADD3 R3, -R3, RZ, RZ ;  /* 0x000000ff03037210 */ /* 0x000fc80007ffe1ff */
[----:B------:R-:W-:Y:S01]  /*05d0*/  IADD3 R6, -R4, RZ, RZ ;  /* 0x000000ff04067210 */ /* 0x000fe20007ffe1ff */
[----:B------:R-:W-:Y:S02]  /*05e0*/  IMAD R4, R12, R3, R5 ;  /* 0x000000030c047224 */ /* 0x000fe400078e0205 */
[----:B------:R-:W-:Y:S02]  /*05f0*/  @!P1 IADD3 R8, -R8, RZ, RZ ;  /* 0x000000ff08089210 */ /* 0x000fe40007ffe1ff */
[C---:B------:R-:W-:Y:S01]  /*0600*/  IMAD R5, R12.reuse, R6, R13 ;  /* 0x000000060c057224 */ /* 0x040fe200078e020d */
[C---:B------:R-:W-:Y:S02]  /*0610*/  ISETP.GT.U32.AND P2, PT, R12.reuse, R4, PT ;  /* 0x000000040c00720c */ /* 0x040fe40003f44070 */
[----:B------:R-:W-:Y:S02]  /*0620*/  SEL R3, R7, R8, !P0 ;  /* 0x0000000807037207 */ /* 0x000fe40004000000 */
[----:B------:R-:W-:-:S02]  /*0630*/  ISETP.GT.U32.AND P3, PT, R12, R5, PT ;  /* 0x000000050c00720c */ /* 0x000fc40003f64070 */
[----:B------:R-:W-:Y:S02]  /*0640*/  SHF.R.S32.HI R6, RZ, 0x1a, R3 ;  /* 0x0000001aff067819 */ /* 0x000fe40000011403 */
[----:B------:R-:W-:Y:S02]  /*0650*/  SHF.L.U32 R3, R3, 0x5, RZ ;  /* 0x0000000503037819 */ /* 0x000fe400000006ff */
[----:B------:R-:W-:Y:S02]  /*0660*/  SGXT R6, R6, 0x1 ;  /* 0x000000010606781a */ /* 0x000fe40000000200 */
[----:B------:R-:W-:Y:S02]  /*0670*/  LOP3.LUT R9, R3, R61, RZ, 0xfc, !PT ;  /* 0x0000003d03097212 */ /* 0x000fe400078efcff */
[----:B------:R-:W-:Y:S02]  /*0680*/  @!P2 IADD3 R4, R4, -R12, RZ ;  /* 0x8000000c0404a210 */ /* 0x000fe40007ffe0ff */
[----:B------:R-:W-:-:S02]  /*0690*/  ISETP.GE.AND P0, PT, R0, RZ, PT ;  /* 0x000000ff0000720c */ /* 0x000fc40003f06270 */
[----:B------:R-:W-:Y:S02]  /*06a0*/  @!P3 IADD3 R5, R5, -R12, RZ ;  /* 0x8000000c0505b210 */ /* 0x000fe40007ffe0ff */
[C---:B------:R-:W-:Y:S02]  /*06b0*/  ISETP.GT.U32.AND P2, PT, R12.reuse, R4, PT ;  /* 0x000000040c00720c */ /* 0x040fe40003f44070 */
[----:B------:R-:W-:Y:S02]  /*06c0*/  ISETP.GT.U32.AND P3, PT, R12, R5, PT ;  /* 0x000000050c00720c */ /* 0x000fe40003f64070 */
[----:B------:R-:W-:Y:S02]  /*06d0*/  LEA.HI R6, R6, R9, RZ, 0x9 ;  /* 0x0000000906067211 */ /* 0x000fe400078f48ff */
[----:B------:R-:W-:Y:S02]  /*06e0*/  ISETP.GE.AND P1, PT, R2, RZ, PT ;  /* 0x000000ff0200720c */ /* 0x000fe40003f26270 */
[----:B------:R-:W-:-:S02]  /*06f0*/  LOP3.LUT R6, R6, 0xfffffe00, RZ, 0xc0, !PT ;  /* 0xfffffe0006067812 */ /* 0x000fc400078ec0ff */
[----:B------:R-:W-:Y:S02]  /*0700*/  LOP3.LUT R7, RZ, c[0x0][0x178], RZ, 0x33, !PT ;  /* 0x00005e00ff077a12 */ /* 0x000fe400078e33ff */
[----:B------:R-:W-:Y:S02]  /*0710*/  IADD3 R9, R9, -R6, RZ ;  /* 0x8000000609097210 */ /* 0x000fe40007ffe0ff */
[-C--:B------:R-:W-:Y:S02]  /*0720*/  @!P2 IADD3 R4, R4, -R12.reuse, RZ ;  /* 0x8000000c0404a210 */ /* 0x080fe40007ffe0ff */
[----:B------:R-:W-:Y:S01]  /*0730*/  @!P3 IADD3 R5, R5, -R12, RZ ;  /* 0x8000000c0505b210 */ /* 0x000fe20007ffe0ff */
[----:B------:R-:W-:Y:S01]  /*0740*/  IMAD R13, R9, 0x750, R56 ;  /* 0x00000750090d7824 */ /* 0x000fe200078e0238 */
[----:B------:R-:W-:Y:S02]  /*0750*/  ISETP.NE.AND P2, PT, RZ, c[0x0][0x178], PT ;  /* 0x00005e00ff007a0c */ /* 0x000fe40003f45270 */
[----:B------:R-:W-:-:S02]  /*0760*/  MOV R6, R5 ;  /* 0x0000000500067202 */ /* 0x000fc40000000f00 */
[----:B------:R-:W-:Y:S02]  /*0770*/  @!P0 IADD3 R4, -R4, RZ, RZ ;  /* 0x000000ff04048210 */ /* 0x000fe40007ffe1ff */
[----:B------:R-:W-:Y:S02]  /*0780*/  @!P1 IADD3 R6, -R6, RZ, RZ ;  /* 0x000000ff06069210 */ /* 0x000fe40007ffe1ff */
[----:B------:R-:W-:Y:S02]  /*0790*/  LOP3.LUT R5, R61, 0x20, RZ, 0xfc, !PT ;  /* 0x000000203d057812 */ /* 0x000fe400078efcff */
[C---:B------:R-:W-:Y:S02]  /*07a0*/  SEL R11, R7.reuse, R4, !P2 ;  /* 0x00000004070b7207 */ /* 0x040fe40005000000 */
[----:B------:R-:W-:Y:S02]  /*07b0*/  SEL R7, R7, R6, !P2 ;  /* 0x0000000607077207 */ /* 0x000fe40005000000 */
[----:B------:R-:W-:-:S02]  /*07c0*/  MOV R4, 0x4 ;  /* 0x0000000400047802 */ /* 0x000fc40000000f00 */
[----:B------:R-:W-:Y:S01]  /*07d0*/  LEA R57, R5, R56, 0x5 ;  /* 0x0000003805397211 */ /* 0x000fe200078e28ff */
[--C-:B------:R-:W-:Y:S02]  /*07e0*/  IMAD R5, R11, 0x750, R56.reuse ;  /* 0x000007500b057824 */ /* 0x100fe400078e0238 */
[----:B------:R-:W-:Y:S01]  /*07f0*/  IMAD R7, R7, 0x750, R56 ;  /* 0x0000075007077824 */ /* 0x000fe200078e0238 */
[----:B------:R-:W-:Y:S01]  /*0800*/  SHF.L.U32 R57, R57, 0x2, RZ ;  /* 0x0000000239397819 */ /* 0x000fe200000006ff */
[----:B------:R-:W-:-:S04]  /*0810*/  IMAD.WIDE R8, R5, R4, c[0x0][0x160] ;  /* 0x0000580005087625 */ /* 0x000fc800078e0204 */
[-C--:B------:R-:W-:Y:S01]  /*0820*/  IMAD.WIDE R10, R7, R4.reuse, c[0x0][0x160] ;  /* 0x00005800070a7625 */ /* 0x080fe200078e0204 */
[----:B------:R1:W-:Y:S01]  /*0830*/  LDGSTS.E.BYPASS.128 [R59], [R8.64] ;  /* 0x00000000083b7fae */ /* 0x0003e2000b901c48 */
[----:B------:R-:W-:Y:S02]  /*0840*/  IADD3 R50, P2, R8, 0x200, RZ ;  /* 0x0000020008327810 */ /* 0x000fe40007f5e0ff */
[----:B------:R-:W-:Y:S01]  /*0850*/  IMAD.WIDE R12, R13, R4, c[0x0][0x168] ;  /* 0x00005a000d0c7625 */ /* 0x000fe200078e0204 */
[----:B------:R1:W-:Y:S01]  /*0860*/  LDGSTS.E.BYPASS.128 [R57], [R10.64] ;  /* 0x000000000a397fae */ /* 0x0003e2000b901c48 */
[----:B------:R-:W-:Y:S02]  /*0870*/  IADD3 R48, P1, R10, 0x200, RZ ;  /* 0x000002000a307810 */ /* 0x000fe40007f3e0ff */
[----:B------:R-:W-:Y:S01]  /*0880*/  IADD3.X R49, RZ, R9, RZ, P2, !PT ;  /* 0x00000009ff317210 */ /* 0x000fe200017fe4ff */
[----:B------:R-:W0:Y:S01]  /*0890*/  LDGDEPBAR ;  /* 0x00000000000079af */ /* 0x000e220000000000 */
[----:B------:R-:W-:-:S02]  /*08a0*/  IADD3 R6, P0, R12, 0x200, RZ ;  /* 0x000002000c067810 */ /* 0x000fc40007f1e0ff */
[----:B------:R-:W-:Y:S01]  /*08b0*/  IADD3.X R7, RZ, R11, RZ, P1, !PT ;  /* 0x0000000bff077210 */ /* 0x000fe20000ffe4ff */
[----:B------:R1:W-:Y:S01]  /*08c0*/  LDGSTS.E.BYPASS.128 [R59+0x8000], [R12.64] ;  /* 0x080000000c3b7fae */ /* 0x0003e2000b901c48 */
[----:B------:R-:W-:-:S03]  /*08d0*/  IADD3.X R5, RZ, R13, RZ, P0, !PT ;  /* 0x0000000dff057210 */ /* 0x000fc600007fe4ff */
[----:B------:R-:W0:Y:S04]  /*08e0*/  LDGDEPBAR ;  /* 0x00000000000079af */ /* 0x000e280000000000 */
[----:B------:R-:W-:Y:S06]  /*08f0*/  BAR.SYNC 0x0 ;  /* 0x0000000000007b1d */ /* 0x000fec0000000000 */
[----:B------:R-:W-:Y:S01]  /*0900*/  @!PT LDS RZ, [RZ] ;  /* 0x00000000fffff984 */ /* 0x000fe20000000800 */
[----:B------:R-:W-:Y:S01]  /*0910*/  @!PT LDS RZ, [RZ] ;  /* 0x00000000fffff984 */ /* 0x000fe20000000800 */
[----:B------:R-:W-:Y:S01]  /*0920*/  @!PT LDS RZ, [RZ] ;  /* 0x00000000fffff984 */ /* 0x000fe20000000800 */
[----:B------:R1:W-:Y:S04]  /*0930*/  LDGSTS.E.BYPASS.128 [R59+0x2000], [R8.64+0x80] ;  /* 0x02000080083b7fae */ /* 0x0003e8000b901c48 */
[----:B------:R1:W-:Y:S04]  /*0940*/  LDGSTS.E.BYPASS.128 [R57+0x2000], [R10.64+0x80] ;  /* 0x020000800a397fae */ /* 0x0003e8000b901c48 */
[----:B------:R-:W0:Y:S04]  /*0950*/  LDGDEPBAR ;  /* 0x00000000000079af */ /* 0x000e280000000000 */
[----:B------:R1:W-:Y:S04]  /*0960*/  LDGSTS.E.BYPASS.128 [R59+0x9000], [R12.64+0x80] ;  /* 0x090000800c3b7fae */ /* 0x0003e8000b901c48 */
        /* <DEDUP_REMOVED lines=18> */
[----:B------:R-:W0:Y:S01]  /*0a90*/  LDGDEPBAR ;  /* 0x00000000000079af */ /* 0x000e220000000000 */
[----:B------:R-:W-:-:S04]  /*0aa0*/  DEPBAR.LE SB0, 0x6 ;  /* 0x000081800000791a */ /* 0x000fc80000000000 */
[----:B-1----:R-:W-:Y:S06]  /*0ab0*/  BAR.SYNC 0x0 ;  /* 0x0000000000007b1d */ /* 0x002fec0000000000 */
.L_x_1:
[----:B------:R-:W-:Y:S01]  /*0ac0*/  LEA R62, R55, UR6, 0x7 ;  /* 0x00000006373e7c11 */ /* 0x000fe2000f8e38ff */
[----:B------:R-:W-:Y:S01]  /*0ad0*/  LDS.128 R20, [R53.X4+UR5] ;  /* 0x0000000535147984 */ /* 0x000fe20008004c00 */
[----:B------:R-:W-:Y:S01]  /*0ae0*/  IADD3 R52, R52, 0x1, RZ ;  /* 0x0000000134347810 */ /* 0x000fe20007ffe0ff */
[----:B------:R-:W-:Y:S01]  /*0af0*/  UIADD3 UR4, UR4, 0x1, URZ ;  /* 0x0000000104047890 */ /* 0x000fe2000fffe03f */
[----:B------:R-:W-:Y:S01]  /*0b00*/  IADD3 R51, R51, 0x20, RZ ;  /* 0x0000002033337810 */ /* 0x000fe20007ffe0ff */
[----:B------:R-:W1:Y:S01]  /*0b10*/  LDS.128 R8, [R62] ;  /* 0x000000003e087984 */ /* 0x000e620000000c00 */
[C---:B------:R-:W-:Y:S01]  /*0b20*/  ISETP.GE.AND P0, PT, R52.reuse, 0x4, PT ;  /* 0x000000043400780c */ /* 0x040fe20003f06270 */
[----:B------:R-:W-:Y:S01]  /*0b30*/  UISETP.GE.AND UP0, UPT, UR4, 0x4, UPT ;  /* 0x000000040400788c */ /* 0x000fe2000bf06270 */
[C---:B------:R-:W-:Y:S01]  /*0b40*/  ISETP.GE.U32.AND P1, PT, R51.reuse, R54, PT ;  /* 0x000000363300720c */ /* 0x040fe20003f26070 */
[----:B------:R-:W2:Y:S01]  /*0b50*/  LDS.128 R12, [R62+0x80] ;  /* 0x000080003e0c7984 */ /* 0x000ea20000000c00 */
[----:B------:R-:W-:Y:S01]  /*0b60*/  SEL R52, R52, RZ, !P0 ;  /* 0x000000ff34347207 */ /* 0x000fe20004000000 */
[----:B------:R-:W-:Y:S01]  /*0b70*/  USEL UR4, UR4, URZ, !UP0 ;  /* 0x0000003f04047287 */ /* 0x000fe2000c000000 */
[----:B------:R-:W-:Y:S01]  /*0b80*/  ISETP.GE.U32.AND P0, PT, R51, 0x730, PT ;  /* 0x000007303300780c */ /* 0x000fe20003f06070 */
[----:B------:R-:W3:Y:S02]  /*0b90*/  LDS.128 R36, [R53.X4+UR5+0x1000] ;  /* 0x0010000535247984 */ /* 0x000ee40008004c00 */
[----:B------:R-:W-:-:S02]  /*0ba0*/  ULEA UR6, UR4, 0x8000, 0xc ;  /* 0x0000800004067891 */ /* 0x000fc4000f8e603f */
[----:B------:R-:W4:Y:S04]  /*0bb0*/  LDS.128 R16, [R53.X4+UR5+0x1080] ;  /* 0x0010800535107984 */ /* 0x000f280008004c00 */
[----:B------:R-:W4:Y:S04]  /*0bc0*/  LDS.128 R32, [R53.X4+UR5+0x80] ;  /* 0x0000800535207984 */ /* 0x000f280008004c00 */
[----:B------:R-:W-:Y:S01]  /*0bd0*/  LDS.128 R44, [R53.X4+UR5+0x10] ;  /* 0x00001005352c7984 */ /* 0x000fe20008004c00 */
[C---:B-1----:R-:W-:Y:S01]  /*0be0*/  FFMA R40, R20.reuse, R8, R40 ;  /* 0x0000000814287223 */ /* 0x042fe20000000028 */
[----:B--2---:R-:W-:-:S03]  /*0bf0*/  FFMA R20, R20, R12, R41 ;  /* 0x0000000c14147223 */ /* 0x004fc60000000029 */
[C---:B------:R-:W-:Y:S01]  /*0c00*/  FFMA R25, R21.reuse, R9, R40 ;  /* 0x0000000915197223 */ /* 0x040fe20000000028 */
[-C--:B------:R-:W-:Y:S01]  /*0c10*/  FFMA R21, R21, R13.reuse, R20 ;  /* 0x0000000d15157223 */ /* 0x080fe20000000014 */
[----:B---3--:R-:W-:Y:S02]  /*0c20*/  FFMA R20, R36, R12, R43 ;  /* 0x0000000c24147223 */ /* 0x008fe4000000002b */
[----:B------:R-:W-:Y:S01]  /*0c30*/  FFMA R24, R22, R10, R25 ;  /* 0x0000000a16187223 */ /* 0x000fe20000000019 */
[----:B------:R-:W-:Y:S01]  /*0c40*/  FFMA R36, R36, R8, R42 ;  /* 0x0000000824247223 */ /* 0x000fe2000000002a */
[----:B------:R-:W-:Y:S01]  /*0c50*/  FFMA R22, R22, R14, R21 ;  /* 0x0000000e16167223 */ /* 0x000fe20000000015 */
[C---:B------:R-:W-:Y:S01]  /*0c60*/  FFMA R21, R37.reuse, R13, R20 ;  /* 0x0000000d25157223 */ /* 0x040fe20000000014 */
[C---:B----4-:R-:W-:Y:S01]  /*0c70*/  FFMA R20, R16.reuse, R12, R31 ;  /* 0x0000000c10147223 */ /* 0x050fe2000000001f */
[----:B------:R-:W-:Y:S01]  /*0c80*/  FFMA R16, R16, R8, R30 ;  /* 0x0000000810107223 */ /* 0x000fe2000000001e */
[----:B------:R-:W-:Y:S01]  /*0c90*/  FFMA R37, R37, R9, R36 ;  /* 0x0000000925257223 */ /* 0x000fe20000000024 */
[----:B------:R-:W1:Y:S01]  /*0ca0*/  LDS.128 R28, [R62+0x10] ;  /* 0x000010003e1c7984 */ /* 0x000e620000000c00 */
[C---:B------:R-:W-:Y:S01]  /*0cb0*/  FFMA R63, R23.reuse, R11, R24 ;  /* 0x0000000b173f7223 */ /* 0x040fe20000000018 */
[----:B------:R-:W-:Y:S01]  /*0cc0*/  FFMA R65, R23, R15, R22 ;  /* 0x0000000f17417223 */ /* 0x000fe20000000016 */
[----:B------:R-:W-:Y:S01]  /*0cd0*/  FFMA R36, R38, R14, R21 ;  /* 0x0000000e26247223 */ /* 0x000fe20000000015 */
[C---:B------:R-:W-:Y:S01]  /*0ce0*/  FFMA R8, R32.reuse, R8, R26 ;  /* 0x0000000820087223 */ /* 0x040fe2000000001a */
[----:B------:R-:W-:Y:S01]  /*0cf0*/  FFMA R12, R32, R12, R27 ;  /* 0x0000000c200c7223 */ /* 0x000fe2000000001b */
[C---:B------:R-:W-:Y:S01]  /*0d00*/  FFMA R41, R17.reuse, R13, R20 ;  /* 0x0000000d11297223 */ /* 0x040fe20000000014 */
[----:B------:R-:W-:Y:S01]  /*0d10*/  FFMA R38, R38, R10, R37 ;  /* 0x0000000a26267223 */ /* 0x000fe20000000025 */
[----:B------:R-:W2:Y:S01]  /*0d20*/  LDS.128 R24, [R62+0x90] ;  /* 0x000090003e187984 */ /* 0x000ea20000000c00 */
[----:B------:R-:W-:Y:S01]  /*0d30*/  FFMA R37, R17, R9, R16 ;  /* 0x0000000911257223 */ /* 0x000fe20000000010 */
[C---:B------:R-:W-:Y:S01]  /*0d40*/  FFMA R17, R33.reuse, R13, R12 ;  /* 0x0000000d21117223 */ /* 0x040fe2000000000c */
[----:B------:R-:W-:Y:S01]  /*0d50*/  FFMA R33, R33, R9, R8 ;  /* 0x0000000921217223 */ /* 0x000fe20000000008 */
[----:B------:R-:W3:Y:S01]  /*0d60*/  LDS.128 R20, [R53.X4+UR5+0x1010] ;  /* 0x0010100535147984 */ /* 0x000ee20008004c00 */
[C---:B------:R-:W-:Y:S01]  /*0d70*/  FFMA R8, R18.reuse, R14, R41 ;  /* 0x0000000e12087223 */ /* 0x040fe20000000029 */
[C---:B------:R-:W-:Y:S01]  /*0d80*/  FFMA R9, R39.reuse, R11, R38 ;  /* 0x0000000b27097223 */ /* 0x040fe20000000026 */
[----:B------:R-:W-:Y:S01]  /*0d90*/  FFMA R13, R39, R15, R36 ;  /* 0x0000000f270d7223 */ /* 0x000fe20000000024 */
[----:B------:R-:W-:Y:S01]  /*0da0*/  FFMA R18, R18, R10, R37 ;  /* 0x0000000a12127223 */ /* 0x000fe20000000025 */
[----:B------:R-:W-:Y:S01]  /*0db0*/  LDS.128 R40, [R53.X4+UR5+0x90] ;  /* 0x0000900535287984 */ /* 0x000fe20008004c00 */
[C---:B------:R-:W-:Y:S01]  /*0dc0*/  FFMA R14, R34.reuse, R14, R17 ;  /* 0x0000000e220e7223 */ /* 0x040fe20000000011 */
[----:B------:R-:W-:Y:S01]  /*0dd0*/  FFMA R10, R34, R10, R33 ;  /* 0x0000000a220a7223 */ /* 0x000fe20000000021 */
[C---:B------:R-:W-:Y:S01]  /*0de0*/  FFMA R17, R19.reuse, R11, R18 ;  /* 0x0000000b13117223 */ /* 0x040fe20000000012 */
[----:B------:R-:W4:Y:S01]  /*0df0*/  LDS.128 R36, [R53.X4+UR5+0x1090] ;  /* 0x0010900535247984 */ /* 0x000f220008004c00 */
[----:B------:R-:W-:Y:S01]  /*0e00*/  FFMA R19, R19, R15, R8 ;  /* 0x0000000f13137223 */ /* 0x000fe20000000008 */
[C---:B------:R-:W-:Y:S01]  /*0e10*/  FFMA R11, R35.reuse, R11, R10 ;  /* 0x0000000b230b7223 */ /* 0x040fe2000000000a */
[----:B------:R-:W-:Y:S01]  /*0e20*/  FFMA R15, R35, R15, R14 ;  /* 0x0000000f230f7223 */ /* 0x000fe2000000000e */
[----:B-1----:R-:W-:-:S04]  /*0e30*/  FFMA R8, R44, R28, R63 ;  /* 0x0000001c2c087223 */ /* 0x002fc8000000003f */
[----:B------:R-:W-:-:S04]  /*0e40*/  FFMA R33, R45, R29, R8 ;  /* 0x0000001d2d217223 */ /* 0x000fc80000000008 */
[----:B------:R-:W-:Y:S01]  /*0e50*/  FFMA R10, R46, R30, R33 ;  /* 0x0000001e2e0a7223 */ /* 0x000fe20000000021 */
[-C--:B--2---:R-:W-:Y:S01]  /*0e60*/  FFMA R44, R44, R24.reuse, R65 ;  /* 0x000000182c2c7223 */ /* 0x084fe20000000041 */
[C---:B---3--:R-:W-:Y:S01]  /*0e70*/  FFMA R8, R20.reuse, R24, R13 ;  /* 0x0000001814087223 */ /* 0x048fe2000000000d */
[----:B------:R-:W-:Y:S01]  /*0e80*/  FFMA R20, R20, R28, R9 ;  /* 0x0000001c14147223 */ /* 0x000fe20000000009 */
[----:B------:R-:W-:Y:S01]  /*0e90*/  FFMA R63, R47, R31, R10 ;  /* 0x0000001f2f3f7223 */ /* 0x000fe2000000000a */
[-C--:B------:R-:W-:Y:S01]  /*0ea0*/  FFMA R45, R45, R25.reuse, R44 ;  /* 0x000000192d2d7223 */ /* 0x080fe2000000002c */
[C---:B------:R-:W-:Y:S01]  /*0eb0*/  FFMA R9, R21.reuse, R25, R8 ;  /* 0x0000001915097223 */ /* 0x040fe20000000008 */
[----:B------:R-:W-:Y:S02]  /*0ec0*/  FFMA R21, R21, R29, R20 ;  /* 0x0000001d15157223 */ /* 0x000fe40000000014 */
[-C--:B------:R-:W-:Y:S01]  /*0ed0*/  FFMA R46, R46, R26.reuse, R45 ;  /* 0x0000001a2e2e7223 */ /* 0x080fe2000000002d */
[----:B------:R-:W-:Y:S01]  /*0ee0*/  FFMA R20, R22, R26, R9 ;  /* 0x0000001a16147223 */ /* 0x000fe20000000009 */
[C---:B----4-:R-:W-:Y:S01]  /*0ef0*/  FFMA R32, R36.reuse, R24, R19 ;  /* 0x0000001824207223 */ /* 0x050fe20000000013 */
[-C--:B------:R-:W-:Y:S01]  /*0f00*/  FFMA R36, R36, R28.reuse, R17 ;  /* 0x0000001c24247223 */ /* 0x080fe20000000011 */
[C---:B------:R-:W-:Y:S01]  /*0f10*/  FFMA R28, R40.reuse, R28, R11 ;  /* 0x0000001c281c7223 */ /* 0x040fe2000000000b */
[----:B------:R-:W-:Y:S01]  /*0f20*/  FFMA R24, R40, R24, R15 ;  /* 0x0000001828187223 */ /* 0x000fe2000000000f */
[----:B------:R-:W-:Y:S01]  /*0f30*/  LDS.128 R8, [R53.X4+UR5+0x20] ;  /* 0x0000200535087984 */ /* 0x000fe20008004c00 */
[C---:B------:R-:W-:Y:S01]  /*0f40*/  FFMA R45, R37.reuse, R25, R32 ;  /* 0x00000019252d7223 */ /* 0x040fe20000000020 */
[----:B------:R-:W-:Y:S01]  /*0f50*/  FFMA R22, R22, R30, R21 ;  /* 0x0000001e16167223 */ /* 0x000fe20000000015 */
[----:B------:R-:W-:Y:S01]  /*0f60*/  FFMA R21, R37, R29, R36 ;  /* 0x0000001d25157223 */ /* 0x000fe20000000024 */
[----:B------:R-:W1:Y:S01]  /*0f70*/  LDS.128 R16, [R62+0x20] ;  /* 0x000020003e107984 */ /* 0x000e620000000c00 */
[C---:B------:R-:W-:Y:S01]  /*0f80*/  FFMA R37, R41.reuse, R25, R24 ;  /* 0x0000001929257223 */ /* 0x040fe20000000018 */
[----:B------:R-:W-:Y:S01]  /*0f90*/  FFMA R41, R41, R29, R28 ;  /* 0x0000001d29297223 */ /* 0x000fe2000000001c */
[C---:B------:R-:W-:Y:S01]  /*0fa0*/  FFMA R24, R38.reuse, R26, R45 ;  /* 0x0000001a26187223 */ /* 0x040fe2000000002d */
[----:B------:R-:W2:Y:S01]  /*0fb0*/  LDS.128 R12, [R62+0xa0] ;  /* 0x0000a0003e0c7984 */ /* 0x000ea20000000c00 */
[C---:B------:R-:W-:Y:S01]  /*0fc0*/  FFMA R25, R23.reuse, R31, R22 ;  /* 0x0000001f17197223 */ /* 0x040fe20000000016 */
[-C--:B------:R-:W-:Y:S01]  /*0fd0*/  FFMA R29, R23, R27.reuse, R20 ;  /* 0x0000001b171d7223 */ /* 0x080fe20000000014 */
[----:B------:R-:W-:Y:S01]  /*0fe0*/  FFMA R38, R38, R30, R21 ;  /* 0x0000001e26267223 */ /* 0x000fe20000000015 */
[----:B------:R-:W3:Y:S01]  /*0ff0*/  LDS.128 R32, [R53.X4+UR5+0x1020] ;  /* 0x0010200535207984 */ /* 0x000ee20008004c00 */
[----:B------:R-:W-:Y:S01]  /*1000*/  FFMA R65, R47, R27, R46 ;  /* 0x0000001b2f417223 */ /* 0x000fe2000000002e */
[C---:B------:R-:W-:Y:S01]  /*1010*/  FFMA R26, R42.reuse, R26, R37 ;  /* 0x0000001a2a1a7223 */ /* 0x040fe20000000025 */
[C---:B------:R-:W-:Y:S01]  /*1020*/  FFMA R37, R39.reuse, R31, R38 ;  /* 0x0000001f27257223 */ /* 0x040fe20000000026 */
[----:B------:R-:W4:Y:S01]  /*1030*/  LDS.128 R20, [R53.X4+UR5+0x10a0] ;  /* 0x0010a00535147984 */ /* 0x000f220008004c00 */
[-C--:B------:R-:W-:Y:S01]  /*1040*/  FFMA R39, R39, R27.reuse, R24 ;  /* 0x0000001b27277223 */ /* 0x080fe20000000018 */
[----:B------:R-:W-:Y:S01]  /*1050*/  FFMA R30, R42, R30, R41 ;  /* 0x0000001e2a1e7223 */ /* 0x000fe20000000029 */
[C---:B------:R-:W-:Y:S01]  /*1060*/  FFMA R27, R43.reuse, R27, R26 ;  /* 0x0000001b2b1b7223 */ /* 0x040fe2000000001a */
[----:B------:R-:W4:Y:S02]  /*1070*/  LDS.128 R44, [R53.X4+UR5+0xa0] ;  /* 0x0000a005352c7984 */ /* 0x000f240008004c00 */
[----:B------:R-:W-:Y:S01]  /*1080*/  FFMA R31, R43, R31, R30 ;  /* 0x0000001f2b1f7223 */ /* 0x000fe2000000001e */
        /* <DEDUP_REMOVED lines=9> */
[----:B----4-:R-:W-:Y:S01]  /*1120*/  FFMA R36, R20, R12, R39 ;  /* 0x0000000c14247223 */ /* 0x010fe20000000027 */
[----:B------:R-:W-:Y:S01]  /*1130*/  FFMA R33, R33, R17, R32 ;  /* 0x0000001121217223 */ /* 0x000fe20000000020 */
[C---:B------:R-:W-:Y:S01]  /*1140*/  FFMA R63, R11.reuse, R19, R24 ;  /* 0x000000130b3f7223 */ /* 0x040fe20000000018 */
[----:B------:R-:W-:Y:S01]  /*1150*/  FFMA R65, R11, R15, R10 ;  /* 0x0000000f0b417223 */ /* 0x000fe2000000000a */
[----:B------:R-:W-:Y:S01]  /*1160*/  FFMA R32, R34, R14, R9 ;  /* 0x0000000e22207223 */ /* 0x000fe20000000009 */
[----:B------:R-:W-:Y:S01]  /*1170*/  FFMA R20, R20, R16, R37 ;  /* 0x0000001014147223 */ /* 0x000fe20000000025 */
[C---:B------:R-:W-:Y:S01]  /*1180*/  FFMA R12, R44.reuse, R12, R27 ;  /* 0x0000000c2c0c7223 */ /* 0x040fe2000000001b */
[----:B------:R-:W-:Y:S01]  /*1190*/  FFMA R16, R44, R16, R31 ;  /* 0x000000102c107223 */ /* 0x000fe2000000001f */
[----:B------:R-:W-:Y:S01]  /*11a0*/  LDS.128 R8, [R53.X4+UR5+0x30] ;  /* 0x0000300535087984 */ /* 0x000fe20008004c00 */
[----:B------:R-:W-:Y:S01]  /*11b0*/  FFMA R34, R34, R18, R33 ;  /* 0x0000001222227223 */ /* 0x000fe20000000021 */
[C---:B------:R-:W-:Y:S01]  /*11c0*/  FFMA R33, R21.reuse, R17, R20 ;  /* 0x0000001115217223 */ /* 0x040fe20000000014 */
[-C--:B------:R-:W-:Y:S01]  /*11d0*/  FFMA R37, R21, R13.reuse, R36 ;  /* 0x0000000d15257223 */ /* 0x080fe20000000024 */
[----:B------:R-:W1:Y:S01]  /*11e0*/  LDS.128 R24, [R62+0x30] ;  /* 0x000030003e187984 */ /* 0x000e620000000c00 */
[C---:B------:R-:W-:Y:S01]  /*11f0*/  FFMA R21, R45.reuse, R13, R12 ;  /* 0x0000000d2d157223 */ /* 0x040fe2000000000c */
[----:B------:R-:W-:Y:S01]  /*1200*/  FFMA R45, R45, R17, R16 ;  /* 0x000000112d2d7223 */ /* 0x000fe20000000010 */
[C---:B------:R-:W-:Y:S01]  /*1210*/  FFMA R12, R22.reuse, R14, R37 ;  /* 0x0000000e160c7223 */ /* 0x040fe20000000025 */
[----:B------:R-:W2:Y:S01]  /*1220*/  LDS.128 R28, [R62+0xb0] ;  /* 0x0000b0003e1c7984 */ /* 0x000ea20000000c00 */
[C---:B------:R-:W-:Y:S01]  /*1230*/  FFMA R13, R35.reuse, R19, R34 ;  /* 0x00000013230d7223 */ /* 0x040fe20000000022 */
[----:B------:R-:W-:Y:S01]  /*1240*/  FFMA R17, R35, R15, R32 ;  /* 0x0000000f23117223 */ /* 0x000fe20000000020 */
[----:B------:R-:W-:Y:S01]  /*1250*/  FFMA R22, R22, R18, R33 ;  /* 0x0000001216167223 */ /* 0x000fe20000000021 */
[----:B------:R-:W3:Y:S01]  /*1260*/  LDS.128 R40, [R53.X4+UR5+0x1030] ;  /* 0x0010300535287984 */ /* 0x000ee20008004c00 */
[C---:B------:R-:W-:Y:S01]  /*1270*/  FFMA R14, R46.reuse, R14, R21 ;  /* 0x0000000e2e0e7223 */ /* 0x040fe20000000015 */
[----:B------:R-:W-:Y:S01]  /*1280*/  FFMA R18, R46, R18, R45 ;  /* 0x000000122e127223 */ /* 0x000fe2000000002d */
[C---:B------:R-:W-:Y:S01]  /*1290*/  FFMA R21, R23.reuse, R19, R22 ;  /* 0x0000001317157223 */ /* 0x040fe20000000016 */
[----:B------:R-:W4:Y:S01]  /*12a0*/  LDS.128 R32, [R53.X4+UR5+0x10b0] ;  /* 0x0010b00535207984 */ /* 0x000f220008004c00 */
[-C--:B------:R-:W-:Y:S01]  /*12b0*/  FFMA R23, R23, R15.reuse, R12 ;  /* 0x0000000f17177223 */ /* 0x080fe2000000000c */
[C---:B------:R-:W-:Y:S01]  /*12c0*/  FFMA R15, R47.reuse, R15, R14 ;  /* 0x0000000f2f0f7223 */ /* 0x040fe2000000000e */
[----:B------:R-:W-:Y:S01]  /*12d0*/  FFMA R19, R47, R19, R18 ;  /* 0x000000132f137223 */ /* 0x000fe20000000012 */
[----:B------:R-:W4:Y:S01]  /*12e0*/  LDS.128 R36, [R53.X4+UR5+0xb0] ;  /* 0x0000b00535247984 */ /* 0x000f220008004c00 */
[C---:B-1----:R-:W-:Y:S01]  /*12f0*/  FFMA R12, R8.reuse, R24, R63 ;  /* 0x00000018080c7223 */ /* 0x042fe2000000003f */
[----:B--2---:R-:W-:-:S03]  /*1300*/  FFMA R8, R8, R28, R65 ;  /* 0x0000001c08087223 */ /* 0x004fc60000000041 */
[C---:B------:R-:W-:Y:S01]  /*1310*/  FFMA R45, R9.reuse, R25, R12 ;  /* 0x00000019092d7223 */ /* 0x040fe2000000000c */
[-C--:B------:R-:W-:Y:S01]  /*1320*/  FFMA R9, R9, R29.reuse, R8 ;  /* 0x0000001d09097223 */ /* 0x080fe20000000008 */
[C---:B---3--:R-:W-:Y:S01]  /*1330*/  FFMA R8, R40.reuse, R28, R17 ;  /* 0x0000001c28087223 */ /* 0x048fe20000000011 */
[----:B------:R-:W-:Y:S01]  /*1340*/  FFMA R40, R40, R24, R13 ;  /* 0x0000001828287223 */ /* 0x000fe2000000000d */
[C---:B------:R-:W-:Y:S01]  /*1350*/  FFMA R12, R10.reuse, R26, R45 ;  /* 0x0000001a0a0c7223 */ /* 0x040fe2000000002d */
[----:B------:R-:W-:Y:S01]  /*1360*/  FFMA R10, R10, R30, R9 ;  /* 0x0000001e0a0a7223 */ /* 0x000fe20000000009 */
[C---:B------:R-:W-:Y:S01]  /*1370*/  FFMA R9, R41.reuse, R29, R8 ;  /* 0x0000001d29097223 */ /* 0x040fe20000000008 */
[----:B------:R-:W-:Y:S01]  /*1380*/  FFMA R41, R41, R25, R40 ;  /* 0x0000001929297223 */ /* 0x000fe20000000028 */
[C---:B----4-:R-:W-:Y:S01]  /*1390*/  FFMA R8, R32.reuse, R24, R21 ;  /* 0x0000001820087223 */ /* 0x050fe20000000015 */
[----:B------:R-:W-:Y:S01]  /*13a0*/  FFMA R32, R32, R28, R23 ;  /* 0x0000001c20207223 */ /* 0x000fe20000000017 */
[C---:B------:R-:W-:Y:S01]  /*13b0*/  FFMA R40, R42.reuse, R30, R9 ;  /* 0x0000001e2a287223 */ /* 0x040fe20000000009 */
[----:B------:R-:W-:Y:S01]  /*13c0*/  FFMA R42, R42, R26, R41 ;  /* 0x0000001a2a2a7223 */ /* 0x000fe20000000029 */
[C---:B------:R-:W-:Y:S01]  /*13d0*/  FFMA R63, R11.reuse, R27, R12 ;  /* 0x0000001b0b3f7223 */ /* 0x040fe2000000000c */
[----:B------:R-:W-:Y:S01]  /*13e0*/  FFMA R65, R11, R31, R10 ;  /* 0x0000001f0b417223 */ /* 0x000fe2000000000a */
[C---:B------:R-:W-:Y:S01]  /*13f0*/  FFMA R28, R36.reuse, R28, R15 ;  /* 0x0000001c241c7223 */ /* 0x040fe2000000000f */
[----:B------:R-:W-:Y:S01]  /*1400*/  FFMA R24, R36, R24, R19 ;  /* 0x0000001824187223 */ /* 0x000fe20000000013 */
[C---:B------:R-:W-:Y:S01]  /*1410*/  FFMA R41, R33.reuse, R25, R8 ;  /* 0x0000001921297223 */ /* 0x040fe20000000008 */
[----:B------:R-:W-:Y:S01]  /*1420*/  LDS.128 R12, [R62+0x40] ;  /* 0x000040003e0c7984 */ /* 0x000fe20000000c00 */
[-C--:B------:R-:W-:Y:S01]  /*1430*/  FFMA R45, R33, R29.reuse, R32 ;  /* 0x0000001d212d7223 */ /* 0x080fe20000000020 */
[C---:B------:R-:W-:Y:S01]  /*1440*/  FFMA R33, R37.reuse, R29, R28 ;  /* 0x0000001d25217223 */ /* 0x040fe2000000001c */
[----:B------:R-:W-:Y:S01]  /*1450*/  FFMA R37, R37, R25, R24 ;  /* 0x0000001925257223 */ /* 0x000fe20000000018 */
[----:B------:R-:W1:Y:S01]  /*1460*/  LDS.128 R8, [R53.X4+UR5+0x40] ;  /* 0x0000400535087984 */ /* 0x000e620008004c00 */
[C---:B------:R-:W-:Y:S01]  /*1470*/  FFMA R24, R34.reuse, R30, R45 ;  /* 0x0000001e22187223 */ /* 0x040fe2000000002d */
[C---:B------:R-:W-:Y:S01]  /*1480*/  FFMA R25, R43.reuse, R27, R42 ;  /* 0x0000001b2b197223 */ /* 0x040fe2000000002a */
[----:B------:R-:W-:Y:S01]  /*1490*/  FFMA R29, R43, R31, R40 ;  /* 0x0000001f2b1d7223 */ /* 0x000fe20000000028 */
[----:B------:R-:W2:Y:S01]  /*14a0*/  LDS.128 R16, [R62+0xc0] ;  /* 0x0000c0003e107984 */ /* 0x000ea20000000c00 */
[-C--:B------:R-:W-:Y:S01]  /*14b0*/  FFMA R34, R34, R26.reuse, R41 ;  /* 0x0000001a22227223 */ /* 0x080fe20000000029 */
[C---:B------:R-:W-:Y:S01]  /*14c0*/  FFMA R26, R38.reuse, R26, R37 ;  /* 0x0000001a261a7223 */ /* 0x040fe20000000025 */
[----:B------:R-:W-:Y:S01]  /*14d0*/  FFMA R30, R38, R30, R33 ;  /* 0x0000001e261e7223 */ /* 0x000fe20000000021 */
[----:B------:R-:W3:Y:S01]  /*14e0*/  LDS.128 R20, [R53.X4+UR5+0x1040] ;  /* 0x0010400535147984 */ /* 0x000ee20008004c00 */
[C---:B------:R-:W-:Y:S01]  /*14f0*/  FFMA R33, R35.reuse, R27, R34 ;  /* 0x0000001b23217223 */ /* 0x040fe20000000022 */
[----:B------:R-:W-:Y:S01]  /*1500*/  FFMA R35, R35, R31, R24 ;  /* 0x0000001f23237223 */ /* 0x000fe20000000018 */
[C---:B------:R-:W-:Y:S01]  /*1510*/  FFMA R27, R39.reuse, R27, R26 ;  /* 0x0000001b271b7223 */ /* 0x040fe2000000001a */
[----:B------:R-:W4:Y:S01]  /*1520*/  LDS.128 R40, [R53.X4+UR5+0x10c0] ;  /* 0x0010c00535287984 */ /* 0x000f220008004c00 */
[----:B------:R-:W-:-:S03]  /*1530*/  FFMA R31, R39, R31, R30 ;  /* 0x0000001f271f7223 */ /* 0x000fc6000000001e */
[----:B------:R-:W4:Y:S04]  /*1540*/  LDS.128 R44, [R53.X4+UR5+0xc0] ;  /* 0x0000c005352c7984 */ /* 0x000f280008004c00 */
[----:B------:R-:W-:Y:S01]  /*1550*/  LDS.128 R36, [R53.X4+UR5+0x50] ;  /* 0x0000500535247984 */ /* 0x000fe20008004c00 */
[C---:B-1----:R-:W-:Y:S01]  /*1560*/  FFMA R24, R8.reuse, R12, R63 ;  /* 0x0000000c08187223 */ /* 0x042fe2000000003f */
[-C--:B--2---:R-:W-:Y:S01]  /*1570*/  FFMA R26, R8, R16.reuse, R65 ;  /* 0x00000010081a7223 */ /* 0x084fe20000000041 */
[C---:B---3--:R-:W-:Y:S01]  /*1580*/  FFMA R8, R20.reuse, R16, R29 ;  /* 0x0000001014087223 */ /* 0x048fe2000000001d */
[-C--:B------:R-:W-:Y:S01]  /*1590*/  FFMA R20, R20, R12.reuse, R25 ;  /* 0x0000000c14147223 */ /* 0x080fe20000000019 */
[C---:B------:R-:W-:Y:S01]  /*15a0*/  FFMA R25, R9.reuse, R13, R24 ;  /* 0x0000000d09197223 */ /* 0x040fe20000000018 */
[-C--:B------:R-:W-:Y:S01]  /*15b0*/  FFMA R9, R9, R17.reuse, R26 ;  /* 0x0000001109097223 */ /* 0x080fe2000000001a */
[C---:B------:R-:W-:Y:S01]  /*15c0*/  FFMA R29, R21.reuse, R17, R8 ;  /* 0x00000011151d7223 */ /* 0x040fe20000000008 */
[-C--:B------:R-:W-:Y:S01]  /*15d0*/  FFMA R21, R21, R13.reuse, R20 ;  /* 0x0000000d15157223 */ /* 0x080fe20000000014 */
[----:B----4-:R-:W-:Y:S01]  /*15e0*/  FFMA R24, R40, R12, R33 ;  /* 0x0000000c28187223 */ /* 0x010fe20000000021 */
[C---:B------:R-:W-:Y:S01]  /*15f0*/  FFMA R8, R10.reuse, R14, R25 ;  /* 0x0000000e0a087223 */ /* 0x040fe20000000019 */
[----:B------:R-:W-:Y:S01]  /*1600*/  FFMA R20, R10, R18, R9 ;  /* 0x000000120a147223 */ /* 0x000fe20000000009 */
[----:B------:R-:W-:Y:S01]  /*1610*/  FFMA R40, R40, R16, R35 ;  /* 0x0000001028287223 */ /* 0x000fe20000000023 */
[----:B------:R-:W-:Y:S01]  /*1620*/  FFMA R10, R22, R18, R29 ;  /* 0x00000012160a7223 */ /* 0x000fe2000000001d */
[C---:B------:R-:W-:Y:S01]  /*1630*/  FFMA R16, R44.reuse, R16, R31 ;  /* 0x000000102c107223 */ /* 0x040fe2000000001f */
[----:B------:R-:W-:Y:S01]  /*1640*/  LDS.128 R32, [R53.X4+UR5+0x1050] ;  /* 0x0010500535207984 */ /* 0x000fe20008004c00 */
[----:B------:R-:W-:Y:S01]  /*1650*/  FFMA R12, R44, R12, R27 ;  /* 0x0000000c2c0c7223 */ /* 0x000fe2000000001b */
[C---:B------:R-:W-:Y:S01]  /*1660*/  FFMA R9, R41.reuse, R13, R24 ;  /* 0x0000000d29097223 */ /* 0x040fe20000000018 */
[----:B------:R-:W-:Y:S01]  /*1670*/  FFMA R22, R22, R14, R21 ;  /* 0x0000000e16167223 */ /* 0x000fe20000000015 */
[----:B------:R-:W1:Y:S01]  /*1680*/  LDS.128 R28, [R62+0x50] ;  /* 0x000050003e1c7984 */ /* 0x000e620000000c00 */
[-C--:B------:R-:W-:Y:S01]  /*1690*/  FFMA R21, R41, R17.reuse, R40 ;  /* 0x0000001129157223 */ /* 0x080fe20000000028 */
[C---:B------:R-:W-:Y:S01]  /*16a0*/  FFMA R63, R45.reuse, R17, R16 ;  /* 0x000000112d3f7223 */ /* 0x040fe20000000010 */
[----:B------:R-:W-:Y:S01]  /*16b0*/  FFMA R65, R45, R13, R12 ;  /* 0x0000000d2d417223 */ /* 0x000fe2000000000c */
[----:B------:R-:W2:Y:S01]  /*16c0*/  LDS.128 R24, [R62+0xd0] ;  /* 0x0000d0003e187984 */ /* 0x000ea20000000c00 */
[----:B------:R-:W-:Y:S01]  /*16d0*/  FFMA R17, R11, R19, R20 ;  /* 0x000000130b117223 */ /* 0x000fe20000000014 */
[C---:B------:R-:W-:Y:S01]  /*16e0*/  FFMA R41, R23.reuse, R15, R22 ;  /* 0x0000000f17297223 */ /* 0x040fe20000000016 */
[----:B------:R-:W-:Y:S01]  /*16f0*/  FFMA R45, R23, R19, R10 ;  /* 0x00000013172d7223 */ /* 0x000fe2000000000a */
[C---:B------:R-:W-:Y:S01]  /*1700*/  FFMA R12, R42.reuse, R18, R21 ;  /* 0x000000122a0c7223 */ /* 0x040fe20000000015 */
[-C--:B------:R-:W-:Y:S01]  /*1710*/  FFMA R13, R11, R15.reuse, R8 ;  /* 0x0000000f0b0d7223 */ /* 0x080fe20000000008 */
[----:B------:R-:W3:Y:S01]  /*1720*/  LDS.128 R20, [R53.X4+UR5+0x10d0] ;  /* 0x0010d00535147984 */ /* 0x000ee20008004c00 */
[-C--:B------:R-:W-:Y:S01]  /*1730*/  FFMA R42, R42, R14.reuse, R9 ;  /* 0x0000000e2a2a7223 */ /* 0x080fe20000000009 */
[C---:B------:R-:W-:Y:S01]  /*1740*/  FFMA R14, R46.reuse, R14, R65 ;  /* 0x0000000e2e0e7223 */ /* 0x040fe20000000041 */
[----:B------:R-:W-:Y:S01]  /*1750*/  FFMA R18, R46, R18, R63 ;  /* 0x000000122e127223 */ /* 0x000fe2000000003f */
[----:B------:R-:W4:Y:S01]  /*1760*/  LDS.128 R8, [R53.X4+UR5+0xd0] ;  /* 0x0000d00535087984 */ /* 0x000f220008004c00 */
[C---:B------:R-:W-:Y:S01]  /*1770*/  FFMA R71, R43.reuse, R15, R42 ;  /* 0x0000000f2b477223 */ /* 0x040fe2000000002a */
[----:B------:R-:W-:Y:S01]  /*1780*/  FFMA R43, R43, R19, R12 ;  /* 0x000000132b2b7223 */ /* 0x000fe2000000000c */
[C---:B------:R-:W-:Y:S01]  /*1790*/  FFMA R15, R47.reuse, R15, R14 ;  /* 0x0000000f2f0f7223 */ /* 0x040fe2000000000e */
[----:B------:R-:W-:Y:S01]  /*17a0*/  FFMA R19, R47, R19, R18 ;  /* 0x000000132f137223 */ /* 0x000fe20000000012 */
[-C--:B-1----:R-:W-:Y:S01]  /*17b0*/  FFMA R14, R36, R28.reuse, R13 ;  /* 0x0000001c240e7223 */ /* 0x082fe2000000000d */
[----:B------:R-:W-:Y:S01]  /*17c0*/  FFMA R12, R32, R28, R41 ;  /* 0x0000001c200c7223 */ /* 0x000fe20000000029 */
[-C--:B--2---:R-:W-:Y:S01]  /*17d0*/  FFMA R36, R36, R24.reuse, R17 ;  /* 0x0000001824247223 */ /* 0x084fe20000000011 */
[----:B------:R-:W-:Y:S01]  /*17e0*/  FFMA R32, R32, R24, R45 ;  /* 0x0000001820207223 */ /* 0x000fe2000000002d */
[-C--:B------:R-:W-:Y:S01]  /*17f0*/  FFMA R13, R37, R29.reuse, R14 ;  /* 0x0000001d250d7223 */ /* 0x080fe2000000000e */
[----:B------:R-:W-:Y:S01]  /*1800*/  FFMA R17, R33, R29, R12 ;  /* 0x0000001d21117223 */ /* 0x000fe2000000000c */
[-C--:B------:R-:W-:Y:S01]  /*1810*/  FFMA R37, R37, R25.reuse, R36 ;  /* 0x0000001925257223 */ /* 0x080fe20000000024 */
[----:B------:R-:W-:Y:S01]  /*1820*/  FFMA R33, R33, R25, R32 ;  /* 0x0000001921217223 */ /* 0x000fe20000000020 */
[-C--:B------:R-:W-:Y:S01]  /*1830*/  FFMA R14, R38, R30.reuse, R13 ;  /* 0x0000001e260e7223 */ /* 0x080fe2000000000d */
[----:B------:R-:W-:Y:S01]  /*1840*/  FFMA R12, R34, R30, R17 ;  /* 0x0000001e220c7223 */ /* 0x000fe20000000011 */
[C---:B---3--:R-:W-:Y:S01]  /*1850*/  FFMA R36, R20.reuse, R24, R43 ;  /* 0x0000001814247223 */ /* 0x048fe2000000002b */
[----:B------:R-:W-:Y:S01]  /*1860*/  FFMA R20, R20, R28, R71 ;  /* 0x0000001c14147223 */ /* 0x000fe20000000047 */
[----:B------:R-:W-:Y:S01]  /*1870*/  FFMA R34, R34, R26, R33 ;  /* 0x0000001a22227223 */ /* 0x000fe20000000021 */
[C---:B----4-:R-:W-:Y:S01]  /*1880*/  FFMA R28, R8.reuse, R28, R15 ;  /* 0x0000001c081c7223 */ /* 0x050fe2000000000f */
[-C--:B------:R-:W-:Y:S01]  /*1890*/  FFMA R63, R39, R31.reuse, R14 ;  /* 0x0000001f273f7223 */ /* 0x080fe2000000000e */
[----:B------:R-:W-:Y:S01]  /*18a0*/  FFMA R65, R35, R31, R12 ;  /* 0x0000001f23417223 */ /* 0x000fe2000000000c */
[----:B------:R-:W-:Y:S01]  /*18b0*/  FFMA R8, R8, R24, R19 ;  /* 0x0000001808087223 */ /* 0x000fe20000000013 */
[-C--:B------:R-:W-:Y:S01]  /*18c0*/  FFMA R38, R38, R26.reuse, R37 ;  /* 0x0000001a26267223 */ /* 0x080fe20000000025 */
[----:B------:R-:W-:Y:S01]  /*18d0*/  LDS.128 R12, [R53.X4+UR5+0x60] ;  /* 0x00006005350c7984 */ /* 0x000fe20008004c00 */
[----:B------:R-:W-:Y:S01]  /*18e0*/  FFMA R37, R21, R25, R36 ;  /* 0x0000001915257223 */ /* 0x000fe20000000024 */
[----:B------:R-:W-:Y:S01]  /*18f0*/  FFMA R69, R35, R27, R34 ;  /* 0x0000001b23457223 */ /* 0x000fe20000000022 */
[-C--:B------:R-:W-:Y:S01]  /*1900*/  FFMA R21, R21, R29.reuse, R20 ;  /* 0x0000001d15157223 */ /* 0x080fe20000000014 */
[----:B------:R-:W1:Y:S01]  /*1910*/  LDS.128 R16, [R62+0x60] ;  /* 0x000060003e107984 */ /* 0x000e620000000c00 */
[C---:B------:R-:W-:Y:S01]  /*1920*/  FFMA R29, R9.reuse, R29, R28 ;  /* 0x0000001d091d7223 */ /* 0x040fe2000000001c */
[----:B------:R-:W-:Y:S01]  /*1930*/  FFMA R9, R9, R25, R8 ;  /* 0x0000001909097223 */ /* 0x000fe20000000008 */
[----:B------:R-:W-:Y:S01]  /*1940*/  FFMA R67, R39, R27, R38 ;  /* 0x0000001b27437223 */ /* 0x000fe20000000026 */
[----:B------:R-:W2:Y:S01]  /*1950*/  LDS.128 R32, [R62+0xe0] ;  /* 0x0000e0003e207984 */ /* 0x000ea20000000c00 */
[C---:B------:R-:W-:Y:S01]  /*1960*/  FFMA R8, R22.reuse, R26, R37 ;  /* 0x0000001a16087223 */ /* 0x040fe20000000025 */
[-C--:B------:R-:W-:Y:S01]  /*1970*/  FFMA R22, R22, R30.reuse, R21 ;  /* 0x0000001e16167223 */ /* 0x080fe20000000015 */
[C---:B------:R-:W-:Y:S01]  /*1980*/  FFMA R30, R10.reuse, R30, R29 ;  /* 0x0000001e0a1e7223 */ /* 0x040fe2000000001d */
[----:B------:R-:W3:Y:S01]  /*1990*/  LDS.128 R36, [R53.X4+UR5+0x1060] ;  /* 0x0010600535247984 */ /* 0x000ee20008004c00 */
[----:B------:R-:W-:Y:S01]  /*19a0*/  FFMA R10, R10, R26, R9 ;  /* 0x0000001a0a0a7223 */ /* 0x000fe20000000009 */
[C---:B------:R-:W-:Y:S01]  /*19b0*/  FFMA R9, R23.reuse, R31, R22 ;  /* 0x0000001f17097223 */ /* 0x040fe20000000016 */
[-C--:B------:R-:W-:Y:S01]  /*19c0*/  FFMA R23, R23, R27.reuse, R8 ;  /* 0x0000001b17177223 */ /* 0x080fe20000000008 */
[----:B------:R-:W4:Y:S01]  /*19d0*/  LDS.128 R40, [R53.X4+UR5+0x10e0] ;  /* 0x0010e00535287984 */ /* 0x000f220008004c00 */
[C---:B------:R-:W-:Y:S01]  /*19e0*/  FFMA R27, R11.reuse, R27, R10 ;  /* 0x0000001b0b1b7223 */ /* 0x040fe2000000000a */
[----:B------:R-:W-:-:S02]  /*19f0*/  FFMA R11, R11, R31, R30 ;  /* 0x0000001f0b0b7223 */ /* 0x000fc4000000001e */
[----:B------:R-:W4:Y:S01]  /*1a00*/  LDS.128 R44, [R53.X4+UR5+0xe0] ;  /* 0x0000e005352c7984 */ /* 0x000f220008004c00 */
[C---:B-1----:R-:W-:Y:S01]  /*1a10*/  FFMA R20, R12.reuse, R16, R63 ;  /* 0x000000100c147223 */ /* 0x042fe2000000003f */
[----:B--2---:R-:W-:-:S03]  /*1a20*/  FFMA R12, R12, R32, R67 ;  /* 0x000000200c0c7223 */ /* 0x004fc60000000043 */
[C---:B------:R-:W-:Y:S01]  /*1a30*/  FFMA R21, R13.reuse, R17, R20 ;  /* 0x000000110d157223 */ /* 0x040fe20000000014 */
[C---:B---3--:R-:W-:Y:S01]  /*1a40*/  FFMA R30, R36.reuse, R32, R69 ;  /* 0x00000020241e7223 */ /* 0x048fe20000000045 */
[-C--:B------:R-:W-:Y:S01]  /*1a50*/  FFMA R13, R13, R33.reuse, R12 ;  /* 0x000000210d0d7223 */ /* 0x080fe2000000000c */
[----:B------:R-:W-:Y:S01]  /*1a60*/  FFMA R36, R36, R16, R65 ;  /* 0x0000001024247223 */ /* 0x000fe20000000041 */
[----:B------:R-:W-:Y:S01]  /*1a70*/  FFMA R12, R14, R18, R21 ;  /* 0x000000120e0c7223 */ /* 0x000fe20000000015 */
[C---:B----4-:R-:W-:Y:S01]  /*1a80*/  FFMA R28, R40.reuse, R32, R23 ;  /* 0x00000020281c7223 */ /* 0x050fe20000000017 */
[----:B------:R-:W-:Y:S01]  /*1a90*/  FFMA R40, R40, R16, R9 ;  /* 0x0000001028287223 */ /* 0x000fe20000000009 */
[----:B------:R-:W-:Y:S01]  /*1aa0*/  LDS.128 R20, [R62+0x70] ;  /* 0x000070003e147984 */ /* 0x000fe20000000c00 */
[----:B------:R-:W-:Y:S01]  /*1ab0*/  FFMA R14, R14, R34, R13 ;  /* 0x000000220e0e7223 */ /* 0x000fe2000000000d */
[C---:B------:R-:W-:Y:S01]  /*1ac0*/  FFMA R16, R44.reuse, R16, R11 ;  /* 0x000000102c107223 */ /* 0x040fe2000000000b */
[----:B------:R-:W-:Y:S01]  /*1ad0*/  FFMA R32, R44, R32, R27 ;  /* 0x000000202c207223 */ /* 0x000fe2000000001b */
[----:B------:R-:W1:Y:S01]  /*1ae0*/  LDS.128 R8, [R53.X4+UR5+0x70] ;  /* 0x0000700535087984 */ /* 0x000e620008004c00 */
[C---:B------:R-:W-:Y:S01]  /*1af0*/  FFMA R29, R37.reuse, R33, R30 ;  /* 0x00000021251d7223 */ /* 0x040fe2000000001e */
[----:B------:R-:W-:Y:S01]  /*1b00*/  FFMA R13, R37, R17, R36 ;  /* 0x00000011250d7223 */ /* 0x000fe20000000024 */
[C---:B------:R-:W-:Y:S01]  /*1b10*/  FFMA R37, R15.reuse, R19, R12 ;  /* 0x000000130f257223 */ /* 0x040fe2000000000c */
[----:B------:R-:W2:Y:S01]  /*1b20*/  LDS.128 R24, [R62+0xf0] ;  /* 0x0000f0003e187984 */ /* 0x000ea20000000c00 */
[C---:B------:R-:W-:Y:S01]  /*1b30*/  FFMA R30, R38.reuse, R34, R29 ;  /* 0x00000022261e7223 */ /* 0x040fe2000000001d */
[----:B------:R-:W-:Y:S01]  /*1b40*/  FFMA R63, R15, R35, R14 ;  /* 0x000000230f3f7223 */ /* 0x000fe2000000000e */
[-C--:B------:R-:W-:Y:S01]  /*1b50*/  FFMA R38, R38, R18.reuse, R13 ;  /* 0x0000001226267223 */ /* 0x080fe2000000000d */
[C---:B------:R-:W-:Y:S01]  /*1b60*/  FFMA R29, R41.reuse, R17, R40 ;  /* 0x00000011291d7223 */ /* 0x040fe20000000028 */
[----:B------:R-:W3:Y:S01]  /*1b70*/  LDS.128 R12, [R53.X4+UR5+0x1070] ;  /* 0x00107005350c7984 */ /* 0x000ee20008004c00 */
[-C--:B------:R-:W-:Y:S01]  /*1b80*/  FFMA R31, R41, R33.reuse, R28 ;  /* 0x00000021291f7223 */ /* 0x080fe2000000001c */
[C---:B------:R-:W-:Y:S01]  /*1b90*/  FFMA R33, R45.reuse, R33, R32 ;  /* 0x000000212d217223 */ /* 0x040fe20000000020 */
[C---:B------:R-:W-:Y:S01]  /*1ba0*/  FFMA R28, R42.reuse, R18, R29 ;  /* 0x000000122a1c7223 */ /* 0x040fe2000000001d */
[----:B------:R-:W-:Y:S01]  /*1bb0*/  FFMA R45, R45, R17, R16 ;  /* 0x000000112d2d7223 */ /* 0x000fe20000000010 */
[-C--:B------:R-:W-:Y:S01]  /*1bc0*/  FFMA R42, R42, R34.reuse, R31 ;  /* 0x000000222a2a7223 */ /* 0x080fe2000000001f */
[C---:B------:R-:W-:Y:S01]  /*1bd0*/  FFMA R34, R46.reuse, R34, R33 ;  /* 0x000000222e227223 */ /* 0x040fe20000000021 */
[C---:B------:R-:W-:Y:S01]  /*1be0*/  FFMA R41, R39.reuse, R19, R38 ;  /* 0x0000001327297223 */ /* 0x040fe20000000026 */
[----:B------:R-:W-:Y:S01]  /*1bf0*/  FFMA R39, R39, R35, R30 ;  /* 0x0000002327277223 */ /* 0x000fe2000000001e */
[C---:B------:R-:W-:Y:S01]  /*1c00*/  FFMA R17, R43.reuse, R19, R28 ;  /* 0x000000132b117223 */ /* 0x040fe2000000001c */
[----:B------:R-:W-:Y:S01]  /*1c10*/  FFMA R18, R46, R18, R45 ;  /* 0x000000122e127223 */ /* 0x000fe2000000002d */
[----:B------:R-:W4:Y:S01]  /*1c20*/  LDS.128 R28, [R53.X4+UR5+0x10f0] ;  /* 0x0010f005351c7984 */ /* 0x000f220008004c00 */
[-C--:B------:R-:W-:Y:S01]  /*1c30*/  FFMA R43, R43, R35.reuse, R42 ;  /* 0x000000232b2b7223 */ /* 0x080fe2000000002a */
[C---:B------:R-:W-:Y:S01]  /*1c40*/  FFMA R45, R47.reuse, R35, R34 ;  /* 0x000000232f2d7223 */ /* 0x040fe20000000022 */
[----:B------:R-:W-:Y:S01]  /*1c50*/  FFMA R19, R47, R19, R18 ;  /* 0x000000132f137223 */ /* 0x000fe20000000012 */
[----:B------:R-:W4:Y:S01]  /*1c60*/  LDS.128 R32, [R53.X4+UR5+0xf0] ;  /* 0x0000f00535207984 */ /* 0x000f220008004c00 */
[----:B------:R-:W-:Y:S01]  /*1c70*/  LEA R47, R52, R57, 0xd ;  /* 0x00000039342f7211 */ /* 0x000fe200078e68ff */
[----:B------:R-:W-:Y:S01]  /*1c80*/  USHF.L.U32 UR5, UR4, 0xd, URZ ;  /* 0x0000000d04057899 */ /* 0x000fe2000800063f */
[C---:B-1----:R-:W-:Y:S01]  /*1c90*/  FFMA R16, R8.reuse, R20, R37 ;  /* 0x0000001408107223 */ /* 0x042fe20000000025 */
[----:B--2---:R-:W-:-:S03]  /*1ca0*/  FFMA R8, R8, R24, R63 ;  /* 0x0000001808087223 */ /* 0x004fc6000000003f */
[C---:B------:R-:W-:Y:S01]  /*1cb0*/  FFMA R37, R9.reuse, R21, R16 ;  /* 0x0000001509257223 */ /* 0x040fe20000000010 */
[----:B------:R-:W-:Y:S01]  /*1cc0*/  LEA R63, R52, R59, 0xc ;  /* 0x0000003b343f7211 */ /* 0x000fe200078e60ff */
[----:B------:R-:W-:Y:S02]  /*1cd0*/  FFMA R9, R9, R25, R8 ;  /* 0x0000001909097223 */ /* 0x000fe40000000008 */
[----:B------:R-:W-:Y:S01]  /*1ce0*/  FFMA R40, R10, R22, R37 ;  /* 0x000000160a287223 */ /* 0x000fe20000000025 */
[----:B---3--:R-:W-:Y:S01]  /*1cf0*/  FFMA R16, R12, R24, R39 ;  /* 0x000000180c107223 */ /* 0x008fe20000000027 */
[----:B------:R-:W-:Y:S01]  /*1d00*/  MOV R8, R50 ;  /* 0x0000003200087202 */ /* 0x000fe20000000f00 */
[----:B------:R-:W-:Y:S01]  /*1d10*/  FFMA R10, R10, R26, R9 ;  /* 0x0000001a0a0a7223 */ /* 0x000fe20000000009 */
[----:B------:R-:W-:Y:S01]  /*1d20*/  MOV R9, R49 ;  /* 0x0000003100097202 */ /* 0x000fe20000000f00 */
[----:B------:R-:W-:Y:S01]  /*1d30*/  FFMA R12, R12, R20, R41 ;  /* 0x000000140c0c7223 */ /* 0x000fe20000000029 */
[----:B------:R-:W-:Y:S01]  /*1d40*/  LEA R39, R52, R59, 0xd ;  /* 0x0000003b34277211 */ /* 0x000fe200078e68ff */
[----:B------:R-:W-:Y:S06]  /*1d50*/  BAR.SYNC 0x0 ;  /* 0x0000000000007b1d */ /* 0x000fec0000000000 */
[----:B------:R-:W-:Y:S01]  /*1d60*/  @!PT LDS RZ, [RZ] ;  /* 0x00000000fffff984 */ /* 0x000fe20000000800 */
[----:B------:R-:W-:Y:S01]  /*1d70*/  @!PT LDS RZ, [RZ] ;  /* 0x00000000fffff984 */ /* 0x000fe20000000800 */
[----:B------:R-:W-:Y:S01]  /*1d80*/  @!PT LDS RZ, [RZ] ;  /* 0x00000000fffff984 */ /* 0x000fe20000000800 */
[----:B------:R1:W-:Y:S01]  /*1d90*/  LDGSTS.E.BYPASS.128 [R39], [R8.64], !P1 ;  /* 0x0000000008277fae */ /* 0x0003e2000c901c48 */
[----:B------:R-:W-:Y:S01]  /*1da0*/  FFMA R41, R11, R27, R10 ;  /* 0x0000001b0b297223 */ /* 0x000fe2000000000a */
[C---:B----4-:R-:W-:Y:S01]  /*1db0*/  FFMA R10, R28.reuse, R24, R43 ;  /* 0x000000181c0a7223 */ /* 0x050fe2000000002b */
[----:B------:R-:W-:Y:S01]  /*1dc0*/  FFMA R28, R28, R20, R17 ;  /* 0x000000141c1c7223 */ /* 0x000fe20000000011 */
[C---:B------:R-:W-:Y:S01]  /*1dd0*/  FFMA R24, R32.reuse, R24, R45 ;  /* 0x0000001820187223 */ /* 0x040fe2000000002d */
[----:B------:R-:W-:Y:S01]  /*1de0*/  FFMA R20, R32, R20, R19 ;  /* 0x0000001420147223 */ /* 0x000fe20000000013 */
[C---:B------:R-:W-:Y:S01]  /*1df0*/  FFMA R37, R13.reuse, R21, R12 ;  /* 0x000000150d257223 */ /* 0x040fe2000000000c */
[----:B------:R-:W-:Y:S01]  /*1e00*/  FFMA R13, R13, R25, R16 ;  /* 0x000000190d0d7223 */ /* 0x000fe20000000010 */
[----:B------:R-:W-:Y:S01]  /*1e10*/  IADD3 R50, P3, R50, 0x80, RZ ;  /* 0x0000008032327810 */ /* 0x000fe20007f7e0ff */
[----:B------:R-:W-:Y:S01]  /*1e20*/  FFMA R40, R11, R23, R40 ;  /* 0x000000170b287223 */ /* 0x000fe20000000028 */
[C---:B------:R-:W-:Y:S01]  /*1e30*/  FFMA R42, R14.reuse, R22, R37 ;  /* 0x000000160e2a7223 */ /* 0x040fe20000000025 */
[----:B------:R-:W-:Y:S01]  /*1e40*/  FFMA R14, R14, R26, R13 ;  /* 0x0000001a0e0e7223 */ /* 0x000fe2000000000d */
[----:B-1----:R-:W-:-:S02]  /*1e50*/  MOV R8, R48 ;  /* 0x0000003000087202 */ /* 0x002fc40000000f00 */
[----:B------:R-:W-:Y:S01]  /*1e60*/  MOV R9, R7 ;  /* 0x0000000700097202 */ /* 0x000fe20000000f00 */
[C---:B------:R-:W-:Y:S01]  /*1e70*/  FFMA R43, R15.reuse, R27, R14 ;  /* 0x0000001b0f2b7223 */ /* 0x040fe2000000000e */
[----:B------:R-:W-:Y:S01]  /*1e80*/  IADD3 R48, P2, R48, 0x80, RZ ;  /* 0x0000008030307810 */ /* 0x000fe20007f5e0ff */
[----:B------:R-:W-:Y:S01]  /*1e90*/  FFMA R42, R15, R23, R42 ;  /* 0x000000170f2a7223 */ /* 0x000fe2000000002a */
[----:B------:R-:W-:Y:S01]  /*1ea0*/  IADD3.X R49, RZ, R49, RZ, P3, !PT ;  /* 0x00000031ff317210 */ /* 0x000fe20001ffe4ff */
[----:B------:R1:W-:Y:S01]  /*1eb0*/  LDGSTS.E.BYPASS.128 [R47], [R8.64], !P1 ;  /* 0x00000000082f7fae */ /* 0x0003e2000c901c48 */
[----:B------:R-:W-:-:S03]  /*1ec0*/  IADD3.X R7, RZ, R7, RZ, P2, !PT ;  /* 0x00000007ff077210 */ /* 0x000fc600017fe4ff */
[----:B------:R-:W0:Y:S01]  /*1ed0*/  LDGDEPBAR ;  /* 0x00000000000079af */ /* 0x000e220000000000 */
[----:B-1----:R-:W-:Y:S02]  /*1ee0*/  MOV R8, R6 ;  /* 0x0000000600087202 */ /* 0x002fe40000000f00 */
[----:B------:R-:W-:-:S05]  /*1ef0*/  MOV R9, R5 ;  /* 0x0000000500097202 */ /* 0x000fca0000000f00 */
[----:B------:R1:W-:Y:S01]  /*1f00*/  LDGSTS.E.BYPASS.128 [R63+0x8000], [R8.64], !P1 ;  /* 0x08000000083f7fae */ /* 0x0003e2000c901c48 */
[----:B------:R-:W-:-:S03]  /*1f10*/  IADD3 R6, P1, R6, 0x80, RZ ;  /* 0x0000008006067810 */ /* 0x000fc60007f3e0ff */
[----:B------:R-:W0:Y:S01]  /*1f20*/  LDGDEPBAR ;  /* 0x00000000000079af */ /* 0x000e220000000000 */
[----:B------:R-:W-:Y:S01]  /*1f30*/  IADD3.X R5, RZ, R5, RZ, P1, !PT ;  /* 0x00000005ff057210 */ /* 0x000fe20000ffe4ff */
[C---:B-1----:R-:W-:Y:S01]  /*1f40*/  FFMA R9, R29.reuse, R25, R10 ;  /* 0x000000191d097223 */ /* 0x042fe2000000000a */
[----:B------:R-:W-:Y:S01]  /*1f50*/  FFMA R29, R29, R21, R28 ;  /* 0x000000151d1d7223 */ /* 0x000fe2000000001c */
[C---:B------:R-:W-:Y:S01]  /*1f60*/  FFMA R25, R33.reuse, R25, R24 ;  /* 0x0000001921197223 */ /* 0x040fe20000000018 */
[----:B------:R-:W-:Y:S01]  /*1f70*/  FFMA R21, R33, R21, R20 ;  /* 0x0000001521157223 */ /* 0x000fe20000000014 */
[C---:B------:R-:W-:Y:S01]  /*1f80*/  FFMA R8, R30.reuse, R26, R9 ;  /* 0x0000001a1e087223 */ /* 0x040fe20000000009 */
[----:B------:R-:W-:Y:S01]  /*1f90*/  FFMA R30, R30, R22, R29 ;  /* 0x000000161e1e7223 */ /* 0x000fe2000000001d */
[C---:B------:R-:W-:Y:S01]  /*1fa0*/  FFMA R26, R34.reuse, R26, R25 ;  /* 0x0000001a221a7223 */ /* 0x040fe20000000019 */
[----:B------:R-:W-:Y:S02]  /*1fb0*/  FFMA R22, R34, R22, R21 ;  /* 0x0000001622167223 */ /* 0x000fe40000000015 */
[C---:B------:R-:W-:Y:S01]  /*1fc0*/  FFMA R30, R31.reuse, R23, R30 ;  /* 0x000000171f1e7223 */ /* 0x040fe2000000001e */
[-C--:B------:R-:W-:Y:S01]  /*1fd0*/  FFMA R31, R31, R27.reuse, R8 ;  /* 0x0000001b1f1f7223 */ /* 0x080fe20000000008 */
[C---:B------:R-:W-:Y:S01]  /*1fe0*/  FFMA R27, R35.reuse, R27, R26 ;  /* 0x0000001b231b7223 */ /* 0x040fe2000000001a */
[----:B------:R-:W-:Y:S01]  /*1ff0*/  FFMA R26, R35, R23, R22 ;  /* 0x00000017231a7223 */ /* 0x000fe20000000016 */
[----:B------:R-:W-:-:S04]  /*2000*/  DEPBAR.LE SB0, 0x6 ;  /* 0x000081800000791a */ /* 0x000fc80000000000 */
[----:B------:R-:W-:Y:S06]  /*2010*/  BAR.SYNC 0x0 ;  /* 0x0000000000007b1d */ /* 0x000fec0000000000 */
[----:B------:R-:W-:Y:S01]  /*2020*/  @P0 CALL.REL.NOINC `(.L_x_0) ;  /* 0x0000001000000944 */ /* 0x000fe20003c00000 */
[----:B------:R-:W-:Y:S05]  /*2030*/  BRA `(.L_x_1) ;  /* 0xffffea8000007947 */ /* 0x000fea000383ffff */
.L_x_0:
[----:B------:R-:W-:Y:S01]  /*2040*/  LOP3.LUT R60, R60, 0x1e, RZ, 0xc0, !PT ;  /* 0x0000001e3c3c7812 */ /* 0x000fe200078ec0ff */
[----:B------:R-:W-:Y:S01]  /*2050*/  IMAD R56, R61, 0x24, R56 ;  /* 0x000000243d387824 */ /* 0x000fe200078e0238 */
[----:B------:R-:W-:-:S04]  /*2060*/  DEPBAR.LE SB0, 0x0 ;  /* 0x000080000000791a */ /* 0x000fc80000000000 */
[----:B------:R-:W-:Y:S01]  /*2070*/  IMAD R60, R60, 0x24, R55 ;  /* 0x000000243c3c7824 */ /* 0x000fe200078e0237 */
[----:B------:R-:W-:Y:S06]  /*2080*/  BAR.SYNC 0x0 ;  /* 0x0000000000007b1d */ /* 0x000fec0000000000 */
[----:B------:R-:W-:Y:S01]  /*2090*/  STS.64 [R60.X4], R40 ;  /* 0x000000283c007388 */ /* 0x000fe20000004a00 */
[----:B------:R-:W-:-:S03]  /*20a0*/  LOP3.LUT R3, R3, 0x1c, R58, 0xf8, !PT ;  /* 0x0000001c03037812 */ /* 0x000fc600078ef83a */
[----:B------:R-:W-:Y:S04]  /*20b0*/  STS.64 [R60.X4+0x90], R26 ;  /* 0x0000901a3c007388 */ /* 0x000fe80000004a00 */
[----:B------:R-:W-:Y:S06]  /*20c0*/  BAR.SYNC 0x0 ;  /* 0x0000000000007b1d */ /* 0x000fec0000000000 */
[----:B------:R-:W1:Y:S04]  /*20d0*/  LDS.128 R8, [R56.X4] ;  /* 0x0000000038087984 */ /* 0x000e680000004c00 */
[----:B------:R-:W-:Y:S06]  /*20e0*/  BAR.SYNC 0x0 ;  /* 0x0000000000007b1d */ /* 0x000fec0000000000 */
[----:B------:R-:W-:Y:S01]  /*20f0*/  ISETP.GE.AND P0, PT, R3, 0x200, PT ;  /* 0x000002000300780c */ /* 0x000fe20003f06270 */
[----:B------:R-:W-:Y:S01]  /*2100*/  STS.64 [R60.X4], R42 ;  /* 0x0000002a3c007388 */ /* 0x000fe20000004a00 */
[----:B------:R-:W-:-:S02]  /*2110*/  LEA R7, R0, R3, 0x9 ;  /* 0x0000000300077211 */ /* 0x000fc400078e48ff */
[----:B------:R-:W-:Y:S01]  /*2120*/  ISETP.LT.AND P1, PT, R0, c[0x0][0x178], !P0 ;  /* 0x00005e0000007a0c */ /* 0x000fe20004721270 */
[----:B------:R-:W-:Y:S04]  /*2130*/  STS.64 [R60.X4+0x90], R30 ;  /* 0x0000901e3c007388 */ /* 0x000fe80000004a00 */
[----:B------:R-:W-:Y:S06]  /*2140*/  BAR.SYNC 0x0 ;  /* 0x0000000000007b1d */ /* 0x000fec0000000000 */
[----:B------:R-:W-:Y:S01]  /*2150*/  ISETP.LT.AND P0, PT, R2, c[0x0][0x178], !P0 ;  /* 0x00005e0002007a0c */ /* 0x000fe20004701270 */
[----:B------:R-:W-:-:S05]  /*2160*/  IMAD.WIDE R6, R7, R4, c[0x0][0x170] ;  /* 0x00005c0007067625 */ /* 0x000fca00078e0204 */
[----:B-1----:R1:W-:Y:S07]  /*2170*/  @P1 STG.E.128 [R6.64], R8 ;  /* 0x0000000806001986 */ /* 0x0023ee000c101d08 */
[----:B------:R-:W-:Y:S05]  /*2180*/  @!P0 EXIT ;  /* 0x000000000000894d */ /* 0x000fea0003800000 */
[----:B------:R-:W2:Y:S01]  /*2190*/  LDS.128 R56, [R56.X4] ;  /* 0x0000000038387984 */ /* 0x000ea20000004c00 */
[----:B------:R-:W-:-:S05]  /*21a0*/  LEA R5, R2, R3, 0x9 ;  /* 0x0000000302057211 */ /* 0x000fca00078e48ff */
[----:B------:R-:W-:-:S05]  /*21b0*/  IMAD.WIDE R4, R5, R4, c[0x0][0x170] ;  /* 0x00005c0005047625 */ /* 0x000fca00078e0204 */
[----:B--2---:R-:W-:Y:S01]  /*21c0*/  STG.E.128 [R4.64], R56 ;  /* 0x0000003804007986 */ /* 0x004fe2000c101d08 */
[----:B------:R-:W-:Y:S05]  /*21d0*/  EXIT ;  /* 0x000000000000794d */ /* 0x000fea0003800000 */
.L_x_2:
[----:B------:R-:W-:-:S00]  /*21e0*/  BRA `(.L_x_2) ;  /* 0xfffffff000007947 */ /* 0x000fc0000383ffff */
[----:B------:R-:W-:-:S00]  /*21f0*/  NOP ;  /* 0x0000000000007918 */ /* 0x000fc00000000000 */
        /* <DEDUP_REMOVED lines=8> */
.L_x_3:


//--------------------- .nv.shared.triton_mm      --------------------------
	.section	.nv.shared.triton_mm,"aw",@nobits
	.align	16
